//
// Generated by NVIDIA NVVM Compiler
//
// Compiler Build ID: CL-36424714
// Cuda compilation tools, release 13.0, V13.0.88
// Based on NVVM 20.0.0
//

.version 9.0
.target sm_100
.address_size 64

	// .globl	_Z19chop_mod_pad_KernelPfiiiS_iiS_iiiiiiii

.visible .entry _Z19chop_mod_pad_KernelPfiiiS_iiS_iiiiiiii(
	.param .u64 .ptr .align 1 _Z19chop_mod_pad_KernelPfiiiS_iiS_iiiiiiii_param_0,
	.param .u32 _Z19chop_mod_pad_KernelPfiiiS_iiS_iiiiiiii_param_1,
	.param .u32 _Z19chop_mod_pad_KernelPfiiiS_iiS_iiiiiiii_param_2,
	.param .u32 _Z19chop_mod_pad_KernelPfiiiS_iiS_iiiiiiii_param_3,
	.param .u64 .ptr .align 1 _Z19chop_mod_pad_KernelPfiiiS_iiS_iiiiiiii_param_4,
	.param .u32 _Z19chop_mod_pad_KernelPfiiiS_iiS_iiiiiiii_param_5,
	.param .u32 _Z19chop_mod_pad_KernelPfiiiS_iiS_iiiiiiii_param_6,
	.param .u64 .ptr .align 1 _Z19chop_mod_pad_KernelPfiiiS_iiS_iiiiiiii_param_7,
	.param .u32 _Z19chop_mod_pad_KernelPfiiiS_iiS_iiiiiiii_param_8,
	.param .u32 _Z19chop_mod_pad_KernelPfiiiS_iiS_iiiiiiii_param_9,
	.param .u32 _Z19chop_mod_pad_KernelPfiiiS_iiS_iiiiiiii_param_10,
	.param .u32 _Z19chop_mod_pad_KernelPfiiiS_iiS_iiiiiiii_param_11,
	.param .u32 _Z19chop_mod_pad_KernelPfiiiS_iiS_iiiiiiii_param_12,
	.param .u32 _Z19chop_mod_pad_KernelPfiiiS_iiS_iiiiiiii_param_13,
	.param .u32 _Z19chop_mod_pad_KernelPfiiiS_iiS_iiiiiiii_param_14,
	.param .u32 _Z19chop_mod_pad_KernelPfiiiS_iiS_iiiiiiii_param_15
)
{
	.reg .pred 	%p<12>;
	.reg .b32 	%r<42>;
	.reg .b32 	%f<4>;
	.reg .b64 	%rd<15>;

	ld.param.u64 	%rd4, [_Z19chop_mod_pad_KernelPfiiiS_iiS_iiiiiiii_param_0];
	ld.param.u32 	%r5, [_Z19chop_mod_pad_KernelPfiiiS_iiS_iiiiiiii_param_1];
	ld.param.u32 	%r16, [_Z19chop_mod_pad_KernelPfiiiS_iiS_iiiiiiii_param_2];
	ld.param.u32 	%r7, [_Z19chop_mod_pad_KernelPfiiiS_iiS_iiiiiiii_param_3];
	ld.param.u64 	%rd2, [_Z19chop_mod_pad_KernelPfiiiS_iiS_iiiiiiii_param_4];
	ld.param.u32 	%r8, [_Z19chop_mod_pad_KernelPfiiiS_iiS_iiiiiiii_param_6];
	ld.param.u64 	%rd3, [_Z19chop_mod_pad_KernelPfiiiS_iiS_iiiiiiii_param_7];
	ld.param.u32 	%r9, [_Z19chop_mod_pad_KernelPfiiiS_iiS_iiiiiiii_param_8];
	ld.param.u32 	%r10, [_Z19chop_mod_pad_KernelPfiiiS_iiS_iiiiiiii_param_9];
	ld.param.u32 	%r11, [_Z19chop_mod_pad_KernelPfiiiS_iiS_iiiiiiii_param_10];
	ld.param.u32 	%r12, [_Z19chop_mod_pad_KernelPfiiiS_iiS_iiiiiiii_param_11];
	ld.param.u32 	%r13, [_Z19chop_mod_pad_KernelPfiiiS_iiS_iiiiiiii_param_13];
	ld.param.u32 	%r14, [_Z19chop_mod_pad_KernelPfiiiS_iiS_iiiiiiii_param_14];
	ld.param.u32 	%r15, [_Z19chop_mod_pad_KernelPfiiiS_iiS_iiiiiiii_param_15];
	cvta.to.global.u64 	%rd1, %rd4;
	mov.u32 	%r17, %ctaid.x;
	mov.u32 	%r18, %ntid.x;
	mov.u32 	%r19, %tid.x;
	mad.lo.s32 	%r1, %r17, %r18, %r19;
	mov.u32 	%r20, %ctaid.y;
	mov.u32 	%r21, %ntid.y;
	mov.u32 	%r22, %tid.y;
	mad.lo.s32 	%r23, %r20, %r21, %r22;
	mul.lo.s32 	%r24, %r7, %r5;
	setp.ge.s32 	%p1, %r1, %r24;
	setp.ge.s32 	%p2, %r23, %r16;
	or.pred  	%p3, %p1, %p2;
	@%p3 bra 	$L__BB0_5;
	div.s32 	%r3, %r1, %r5;
	setp.ge.s32 	%p4, %r3, %r7;
	@%p4 bra 	$L__BB0_5;
	mad.lo.s32 	%r4, %r3, %r5, %r11;
	setp.gt.s32 	%p5, %r4, %r1;
	add.s32 	%r25, %r4, %r9;
	setp.ge.s32 	%p6, %r1, %r25;
	or.pred  	%p7, %p5, %p6;
	setp.lt.s32 	%p8, %r23, %r12;
	or.pred  	%p9, %p7, %p8;
	add.s32 	%r26, %r12, %r10;
	setp.ge.s32 	%p10, %r23, %r26;
	or.pred  	%p11, %p9, %p10;
	@%p11 bra 	$L__BB0_4;
	div.s32 	%r29, %r3, %r13;
	sub.s32 	%r30, %r9, %r5;
	sub.s32 	%r31, %r1, %r11;
	mad.lo.s32 	%r32, %r3, %r30, %r31;
	sub.s32 	%r33, %r23, %r12;
	mad.lo.s32 	%r34, %r32, %r10, %r33;
	cvta.to.global.u64 	%rd7, %rd3;
	mul.wide.s32 	%rd8, %r34, 4;
	add.s64 	%rd9, %rd7, %rd8;
	ld.global.f32 	%f1, [%rd9];
	mad.lo.s32 	%r35, %r29, %r14, %r1;
	sub.s32 	%r36, %r35, %r4;
	mul.lo.s32 	%r37, %r29, %r13;
	sub.s32 	%r38, %r3, %r37;
	mad.lo.s32 	%r39, %r38, %r15, %r33;
	mad.lo.s32 	%r40, %r36, %r8, %r39;
	cvta.to.global.u64 	%rd10, %rd2;
	mul.wide.s32 	%rd11, %r40, 4;
	add.s64 	%rd12, %rd10, %rd11;
	ld.global.f32 	%f2, [%rd12];
	mul.f32 	%f3, %f1, %f2;
	mad.lo.s32 	%r41, %r16, %r1, %r23;
	mul.wide.s32 	%rd13, %r41, 4;
	add.s64 	%rd14, %rd1, %rd13;
	st.global.f32 	[%rd14], %f3;
	bra.uni 	$L__BB0_5;
$L__BB0_4:
	mad.lo.s32 	%r27, %r16, %r1, %r23;
	mul.wide.s32 	%rd5, %r27, 4;
	add.s64 	%rd6, %rd1, %rd5;
	mov.b32 	%r28, 0;
	st.global.u32 	[%rd6], %r28;
$L__BB0_5:
	ret;

}
	// .globl	_Z26chop_mod_pad_ComplexKernelP6float2iiiPfiiS1_iiiiiiii
.visible .entry _Z26chop_mod_pad_ComplexKernelP6float2iiiPfiiS1_iiiiiiii(
	.param .u64 .ptr .align 1 _Z26chop_mod_pad_ComplexKernelP6float2iiiPfiiS1_iiiiiiii_param_0,
	.param .u32 _Z26chop_mod_pad_ComplexKernelP6float2iiiPfiiS1_iiiiiiii_param_1,
	.param .u32 _Z26chop_mod_pad_ComplexKernelP6float2iiiPfiiS1_iiiiiiii_param_2,
	.param .u32 _Z26chop_mod_pad_ComplexKernelP6float2iiiPfiiS1_iiiiiiii_param_3,
	.param .u64 .ptr .align 1 _Z26chop_mod_pad_ComplexKernelP6float2iiiPfiiS1_iiiiiiii_param_4,
	.param .u32 _Z26chop_mod_pad_ComplexKernelP6float2iiiPfiiS1_iiiiiiii_param_5,
	.param .u32 _Z26chop_mod_pad_ComplexKernelP6float2iiiPfiiS1_iiiiiiii_param_6,
	.param .u64 .ptr .align 1 _Z26chop_mod_pad_ComplexKernelP6float2iiiPfiiS1_iiiiiiii_param_7,
	.param .u32 _Z26chop_mod_pad_ComplexKernelP6float2iiiPfiiS1_iiiiiiii_param_8,
	.param .u32 _Z26chop_mod_pad_ComplexKernelP6float2iiiPfiiS1_iiiiiiii_param_9,
	.param .u32 _Z26chop_mod_pad_ComplexKernelP6float2iiiPfiiS1_iiiiiiii_param_10,
	.param .u32 _Z26chop_mod_pad_ComplexKernelP6float2iiiPfiiS1_iiiiiiii_param_11,
	.param .u32 _Z26chop_mod_pad_ComplexKernelP6float2iiiPfiiS1_iiiiiiii_param_12,
	.param .u32 _Z26chop_mod_pad_ComplexKernelP6float2iiiPfiiS1_iiiiiiii_param_13,
	.param .u32 _Z26chop_mod_pad_ComplexKernelP6float2iiiPfiiS1_iiiiiiii_param_14,
	.param .u32 _Z26chop_mod_pad_ComplexKernelP6float2iiiPfiiS1_iiiiiiii_param_15
)
{
	.reg .pred 	%p<12>;
	.reg .b32 	%r<41>;
	.reg .b32 	%f<6>;
	.reg .b64 	%rd<15>;

	ld.param.u64 	%rd4, [_Z26chop_mod_pad_ComplexKernelP6float2iiiPfiiS1_iiiiiiii_param_0];
	ld.param.u32 	%r5, [_Z26chop_mod_pad_ComplexKernelP6float2iiiPfiiS1_iiiiiiii_param_1];
	ld.param.u32 	%r16, [_Z26chop_mod_pad_ComplexKernelP6float2iiiPfiiS1_iiiiiiii_param_2];
	ld.param.u32 	%r7, [_Z26chop_mod_pad_ComplexKernelP6float2iiiPfiiS1_iiiiiiii_param_3];
	ld.param.u64 	%rd2, [_Z26chop_mod_pad_ComplexKernelP6float2iiiPfiiS1_iiiiiiii_param_4];
	ld.param.u32 	%r8, [_Z26chop_mod_pad_ComplexKernelP6float2iiiPfiiS1_iiiiiiii_param_6];
	ld.param.u64 	%rd3, [_Z26chop_mod_pad_ComplexKernelP6float2iiiPfiiS1_iiiiiiii_param_7];
	ld.param.u32 	%r9, [_Z26chop_mod_pad_ComplexKernelP6float2iiiPfiiS1_iiiiiiii_param_8];
	ld.param.u32 	%r10, [_Z26chop_mod_pad_ComplexKernelP6float2iiiPfiiS1_iiiiiiii_param_9];
	ld.param.u32 	%r11, [_Z26chop_mod_pad_ComplexKernelP6float2iiiPfiiS1_iiiiiiii_param_10];
	ld.param.u32 	%r12, [_Z26chop_mod_pad_ComplexKernelP6float2iiiPfiiS1_iiiiiiii_param_11];
	ld.param.u32 	%r13, [_Z26chop_mod_pad_ComplexKernelP6float2iiiPfiiS1_iiiiiiii_param_13];
	ld.param.u32 	%r14, [_Z26chop_mod_pad_ComplexKernelP6float2iiiPfiiS1_iiiiiiii_param_14];
	ld.param.u32 	%r15, [_Z26chop_mod_pad_ComplexKernelP6float2iiiPfiiS1_iiiiiiii_param_15];
	cvta.to.global.u64 	%rd1, %rd4;
	mov.u32 	%r17, %ctaid.x;
	mov.u32 	%r18, %ntid.x;
	mov.u32 	%r19, %tid.x;
	mad.lo.s32 	%r1, %r17, %r18, %r19;
	mov.u32 	%r20, %ctaid.y;
	mov.u32 	%r21, %ntid.y;
	mov.u32 	%r22, %tid.y;
	mad.lo.s32 	%r23, %r20, %r21, %r22;
	mul.lo.s32 	%r24, %r7, %r5;
	setp.ge.s32 	%p1, %r1, %r24;
	setp.ge.s32 	%p2, %r23, %r16;
	or.pred  	%p3, %p1, %p2;
	@%p3 bra 	$L__BB1_5;
	div.s32 	%r3, %r1, %r5;
	setp.ge.s32 	%p4, %r3, %r7;
	@%p4 bra 	$L__BB1_5;
	mad.lo.s32 	%r4, %r3, %r5, %r11;
	setp.gt.s32 	%p5, %r4, %r1;
	add.s32 	%r25, %r4, %r9;
	setp.ge.s32 	%p6, %r1, %r25;
	or.pred  	%p7, %p5, %p6;
	setp.lt.s32 	%p8, %r23, %r12;
	or.pred  	%p9, %p7, %p8;
	add.s32 	%r26, %r12, %r10;
	setp.ge.s32 	%p10, %r23, %r26;
	or.pred  	%p11, %p9, %p10;
	@%p11 bra 	$L__BB1_4;
	div.s32 	%r28, %r3, %r13;
	sub.s32 	%r29, %r9, %r5;
	sub.s32 	%r30, %r1, %r11;
	mad.lo.s32 	%r31, %r3, %r29, %r30;
	sub.s32 	%r32, %r23, %r12;
	mad.lo.s32 	%r33, %r31, %r10, %r32;
	cvta.to.global.u64 	%rd7, %rd3;
	mul.wide.s32 	%rd8, %r33, 4;
	add.s64 	%rd9, %rd7, %rd8;
	ld.global.f32 	%f2, [%rd9];
	mad.lo.s32 	%r34, %r28, %r14, %r1;
	sub.s32 	%r35, %r34, %r4;
	mul.lo.s32 	%r36, %r28, %r13;
	sub.s32 	%r37, %r3, %r36;
	mad.lo.s32 	%r38, %r37, %r15, %r32;
	mad.lo.s32 	%r39, %r35, %r8, %r38;
	cvta.to.global.u64 	%rd10, %rd2;
	mul.wide.s32 	%rd11, %r39, 4;
	add.s64 	%rd12, %rd10, %rd11;
	ld.global.f32 	%f3, [%rd12];
	mul.f32 	%f4, %f2, %f3;
	mad.lo.s32 	%r40, %r16, %r1, %r23;
	mul.wide.s32 	%rd13, %r40, 8;
	add.s64 	%rd14, %rd1, %rd13;
	mov.f32 	%f5, 0f00000000;
	st.global.v2.f32 	[%rd14], {%f4, %f5};
	bra.uni 	$L__BB1_5;
$L__BB1_4:
	mad.lo.s32 	%r27, %r16, %r1, %r23;
	mul.wide.s32 	%rd5, %r27, 8;
	add.s64 	%rd6, %rd1, %rd5;
	mov.f32 	%f1, 0f00000000;
	st.global.v2.f32 	[%rd6], {%f1, %f1};
$L__BB1_5:
	ret;

}
	// .globl	_Z15chop_pad_KernelPfiiiS_iiiiiiiiii
.visible .entry _Z15chop_pad_KernelPfiiiS_iiiiiiiiii(
	.param .u64 .ptr .align 1 _Z15chop_pad_KernelPfiiiS_iiiiiiiiii_param_0,
	.param .u32 _Z15chop_pad_KernelPfiiiS_iiiiiiiiii_param_1,
	.param .u32 _Z15chop_pad_KernelPfiiiS_iiiiiiiiii_param_2,
	.param .u32 _Z15chop_pad_KernelPfiiiS_iiiiiiiiii_param_3,
	.param .u64 .ptr .align 1 _Z15chop_pad_KernelPfiiiS_iiiiiiiiii_param_4,
	.param .u32 _Z15chop_pad_KernelPfiiiS_iiiiiiiiii_param_5,
	.param .u32 _Z15chop_pad_KernelPfiiiS_iiiiiiiiii_param_6,
	.param .u32 _Z15chop_pad_KernelPfiiiS_iiiiiiiiii_param_7,
	.param .u32 _Z15chop_pad_KernelPfiiiS_iiiiiiiiii_param_8,
	.param .u32 _Z15chop_pad_KernelPfiiiS_iiiiiiiiii_param_9,
	.param .u32 _Z15chop_pad_KernelPfiiiS_iiiiiiiiii_param_10,
	.param .u32 _Z15chop_pad_KernelPfiiiS_iiiiiiiiii_param_11,
	.param .u32 _Z15chop_pad_KernelPfiiiS_iiiiiiiiii_param_12,
	.param .u32 _Z15chop_pad_KernelPfiiiS_iiiiiiiiii_param_13,
	.param .u32 _Z15chop_pad_KernelPfiiiS_iiiiiiiiii_param_14
)
{
	.reg .pred 	%p<12>;
	.reg .b32 	%r<38>;
	.reg .b32 	%f<2>;
	.reg .b64 	%rd<11>;

	ld.param.u64 	%rd3, [_Z15chop_pad_KernelPfiiiS_iiiiiiiiii_param_0];
	ld.param.u32 	%r5, [_Z15chop_pad_KernelPfiiiS_iiiiiiiiii_param_1];
	ld.param.u32 	%r16, [_Z15chop_pad_KernelPfiiiS_iiiiiiiiii_param_2];
	ld.param.u32 	%r7, [_Z15chop_pad_KernelPfiiiS_iiiiiiiiii_param_3];
	ld.param.u64 	%rd2, [_Z15chop_pad_KernelPfiiiS_iiiiiiiiii_param_4];
	ld.param.u32 	%r8, [_Z15chop_pad_KernelPfiiiS_iiiiiiiiii_param_6];
	ld.param.u32 	%r9, [_Z15chop_pad_KernelPfiiiS_iiiiiiiiii_param_7];
	ld.param.u32 	%r10, [_Z15chop_pad_KernelPfiiiS_iiiiiiiiii_param_8];
	ld.param.u32 	%r11, [_Z15chop_pad_KernelPfiiiS_iiiiiiiiii_param_9];
	ld.param.u32 	%r12, [_Z15chop_pad_KernelPfiiiS_iiiiiiiiii_param_10];
	ld.param.u32 	%r13, [_Z15chop_pad_KernelPfiiiS_iiiiiiiiii_param_12];
	ld.param.u32 	%r14, [_Z15chop_pad_KernelPfiiiS_iiiiiiiiii_param_13];
	ld.param.u32 	%r15, [_Z15chop_pad_KernelPfiiiS_iiiiiiiiii_param_14];
	cvta.to.global.u64 	%rd1, %rd3;
	mov.u32 	%r17, %ctaid.x;
	mov.u32 	%r18, %ntid.x;
	mov.u32 	%r19, %tid.x;
	mad.lo.s32 	%r1, %r17, %r18, %r19;
	mov.u32 	%r20, %ctaid.y;
	mov.u32 	%r21, %ntid.y;
	mov.u32 	%r22, %tid.y;
	mad.lo.s32 	%r23, %r20, %r21, %r22;
	mul.lo.s32 	%r24, %r7, %r5;
	setp.ge.s32 	%p1, %r1, %r24;
	setp.ge.s32 	%p2, %r23, %r16;
	or.pred  	%p3, %p1, %p2;
	@%p3 bra 	$L__BB2_5;
	div.s32 	%r3, %r1, %r5;
	setp.ge.s32 	%p4, %r3, %r7;
	@%p4 bra 	$L__BB2_5;
	mad.lo.s32 	%r4, %r3, %r5, %r11;
	setp.gt.s32 	%p5, %r4, %r1;
	add.s32 	%r25, %r4, %r9;
	setp.ge.s32 	%p6, %r1, %r25;
	or.pred  	%p7, %p5, %p6;
	setp.lt.s32 	%p8, %r23, %r12;
	or.pred  	%p9, %p7, %p8;
	add.s32 	%r26, %r12, %r10;
	setp.ge.s32 	%p10, %r23, %r26;
	or.pred  	%p11, %p9, %p10;
	@%p11 bra 	$L__BB2_4;
	div.s32 	%r29, %r3, %r13;
	mad.lo.s32 	%r30, %r29, %r14, %r1;
	sub.s32 	%r31, %r30, %r4;
	mul.lo.s32 	%r32, %r29, %r13;
	sub.s32 	%r33, %r3, %r32;
	sub.s32 	%r34, %r23, %r12;
	mad.lo.s32 	%r35, %r33, %r15, %r34;
	mad.lo.s32 	%r36, %r31, %r8, %r35;
	cvta.to.global.u64 	%rd6, %rd2;
	mul.wide.s32 	%rd7, %r36, 4;
	add.s64 	%rd8, %rd6, %rd7;
	ld.global.f32 	%f1, [%rd8];
	mad.lo.s32 	%r37, %r16, %r1, %r23;
	mul.wide.s32 	%rd9, %r37, 4;
	add.s64 	%rd10, %rd1, %rd9;
	st.global.f32 	[%rd10], %f1;
	bra.uni 	$L__BB2_5;
$L__BB2_4:
	mad.lo.s32 	%r27, %r16, %r1, %r23;
	mul.wide.s32 	%rd4, %r27, 4;
	add.s64 	%rd5, %rd1, %rd4;
	mov.b32 	%r28, 0;
	st.global.u32 	[%rd5], %r28;
$L__BB2_5:
	ret;

}
	// .globl	_Z20chop_pad_Kernel_testPfjjjS_jjjjjjjjjj
.visible .entry _Z20chop_pad_Kernel_testPfjjjS_jjjjjjjjjj(
	.param .u64 .ptr .align 1 _Z20chop_pad_Kernel_testPfjjjS_jjjjjjjjjj_param_0,
	.param .u32 _Z20chop_pad_Kernel_testPfjjjS_jjjjjjjjjj_param_1,
	.param .u32 _Z20chop_pad_Kernel_testPfjjjS_jjjjjjjjjj_param_2,
	.param .u32 _Z20chop_pad_Kernel_testPfjjjS_jjjjjjjjjj_param_3,
	.param .u64 .ptr .align 1 _Z20chop_pad_Kernel_testPfjjjS_jjjjjjjjjj_param_4,
	.param .u32 _Z20chop_pad_Kernel_testPfjjjS_jjjjjjjjjj_param_5,
	.param .u32 _Z20chop_pad_Kernel_testPfjjjS_jjjjjjjjjj_param_6,
	.param .u32 _Z20chop_pad_Kernel_testPfjjjS_jjjjjjjjjj_param_7,
	.param .u32 _Z20chop_pad_Kernel_testPfjjjS_jjjjjjjjjj_param_8,
	.param .u32 _Z20chop_pad_Kernel_testPfjjjS_jjjjjjjjjj_param_9,
	.param .u32 _Z20chop_pad_Kernel_testPfjjjS_jjjjjjjjjj_param_10,
	.param .u32 _Z20chop_pad_Kernel_testPfjjjS_jjjjjjjjjj_param_11,
	.param .u32 _Z20chop_pad_Kernel_testPfjjjS_jjjjjjjjjj_param_12,
	.param .u32 _Z20chop_pad_Kernel_testPfjjjS_jjjjjjjjjj_param_13,
	.param .u32 _Z20chop_pad_Kernel_testPfjjjS_jjjjjjjjjj_param_14
)
{
	.reg .pred 	%p<11>;
	.reg .b32 	%r<45>;
	.reg .b32 	%f<2>;
	.reg .b64 	%rd<11>;

	ld.param.u64 	%rd3, [_Z20chop_pad_Kernel_testPfjjjS_jjjjjjjjjj_param_0];
	ld.param.u32 	%r4, [_Z20chop_pad_Kernel_testPfjjjS_jjjjjjjjjj_param_1];
	ld.param.u32 	%r5, [_Z20chop_pad_Kernel_testPfjjjS_jjjjjjjjjj_param_2];
	ld.param.u32 	%r14, [_Z20chop_pad_Kernel_testPfjjjS_jjjjjjjjjj_param_3];
	ld.param.u64 	%rd2, [_Z20chop_pad_Kernel_testPfjjjS_jjjjjjjjjj_param_4];
	ld.param.u32 	%r6, [_Z20chop_pad_Kernel_testPfjjjS_jjjjjjjjjj_param_6];
	ld.param.u32 	%r7, [_Z20chop_pad_Kernel_testPfjjjS_jjjjjjjjjj_param_7];
	ld.param.u32 	%r8, [_Z20chop_pad_Kernel_testPfjjjS_jjjjjjjjjj_param_8];
	ld.param.u32 	%r9, [_Z20chop_pad_Kernel_testPfjjjS_jjjjjjjjjj_param_9];
	ld.param.u32 	%r10, [_Z20chop_pad_Kernel_testPfjjjS_jjjjjjjjjj_param_10];
	ld.param.u32 	%r11, [_Z20chop_pad_Kernel_testPfjjjS_jjjjjjjjjj_param_12];
	ld.param.u32 	%r12, [_Z20chop_pad_Kernel_testPfjjjS_jjjjjjjjjj_param_13];
	ld.param.u32 	%r13, [_Z20chop_pad_Kernel_testPfjjjS_jjjjjjjjjj_param_14];
	cvta.to.global.u64 	%rd1, %rd3;
	mov.u32 	%r16, %ctaid.x;
	mov.u32 	%r17, %ntid.x;
	and.b32  	%r18, %r16, 16777215;
	mov.u32 	%r19, %tid.x;
	mad.lo.s32 	%r20, %r18, %r17, %r19;
	div.u32 	%r1, %r20, %r5;
	mul.lo.s32 	%r21, %r1, %r5;
	sub.s32 	%r2, %r20, %r21;
	mov.u32 	%r22, %ctaid.y;
	mov.u32 	%r23, %ntid.y;
	mov.u32 	%r24, %tid.y;
	mad.lo.s32 	%r25, %r22, %r23, %r24;
	setp.ge.u32 	%p1, %r1, %r4;
	setp.ge.u32 	%p2, %r25, %r14;
	or.pred  	%p3, %p1, %p2;
	@%p3 bra 	$L__BB3_4;
	setp.lt.u32 	%p4, %r1, %r9;
	setp.lt.u32 	%p5, %r2, %r10;
	or.pred  	%p6, %p4, %p5;
	add.s32 	%r26, %r9, %r7;
	setp.ge.u32 	%p7, %r1, %r26;
	or.pred  	%p8, %p7, %p6;
	add.s32 	%r27, %r10, %r8;
	setp.ge.u32 	%p9, %r2, %r27;
	or.pred  	%p10, %p9, %p8;
	@%p10 bra 	$L__BB3_3;
	sub.s32 	%r31, %r1, %r9;
	div.u32 	%r32, %r25, %r11;
	and.b32  	%r33, %r32, 16777215;
	and.b32  	%r34, %r12, 16777215;
	mad.lo.s32 	%r35, %r33, %r34, %r31;
	sub.s32 	%r36, %r2, %r10;
	mul.lo.s32 	%r37, %r32, %r11;
	sub.s32 	%r38, %r25, %r37;
	and.b32  	%r39, %r38, 16777215;
	and.b32  	%r40, %r13, 16777215;
	mad.lo.s32 	%r41, %r39, %r40, %r36;
	mad.lo.s32 	%r42, %r35, %r6, %r41;
	cvta.to.global.u64 	%rd6, %rd2;
	mul.wide.u32 	%rd7, %r42, 4;
	add.s64 	%rd8, %rd6, %rd7;
	ld.global.f32 	%f1, [%rd8];
	mad.lo.s32 	%r43, %r4, %r25, %r1;
	mad.lo.s32 	%r44, %r43, %r5, %r2;
	mul.wide.u32 	%rd9, %r44, 4;
	add.s64 	%rd10, %rd1, %rd9;
	st.global.f32 	[%rd10], %f1;
	bra.uni 	$L__BB3_4;
$L__BB3_3:
	mad.lo.s32 	%r28, %r4, %r25, %r1;
	mad.lo.s32 	%r29, %r28, %r5, %r2;
	mul.wide.u32 	%rd4, %r29, 4;
	add.s64 	%rd5, %rd1, %rd4;
	mov.b32 	%r30, 0;
	st.global.u32 	[%rd5], %r30;
$L__BB3_4:
	ret;

}
	// .globl	_Z22chop_pad_ComplexKernelP6float2iiiPfiiiiiiiiii
.visible .entry _Z22chop_pad_ComplexKernelP6float2iiiPfiiiiiiiiii(
	.param .u64 .ptr .align 1 _Z22chop_pad_ComplexKernelP6float2iiiPfiiiiiiiiii_param_0,
	.param .u32 _Z22chop_pad_ComplexKernelP6float2iiiPfiiiiiiiiii_param_1,
	.param .u32 _Z22chop_pad_ComplexKernelP6float2iiiPfiiiiiiiiii_param_2,
	.param .u32 _Z22chop_pad_ComplexKernelP6float2iiiPfiiiiiiiiii_param_3,
	.param .u64 .ptr .align 1 _Z22chop_pad_ComplexKernelP6float2iiiPfiiiiiiiiii_param_4,
	.param .u32 _Z22chop_pad_ComplexKernelP6float2iiiPfiiiiiiiiii_param_5,
	.param .u32 _Z22chop_pad_ComplexKernelP6float2iiiPfiiiiiiiiii_param_6,
	.param .u32 _Z22chop_pad_ComplexKernelP6float2iiiPfiiiiiiiiii_param_7,
	.param .u32 _Z22chop_pad_ComplexKernelP6float2iiiPfiiiiiiiiii_param_8,
	.param .u32 _Z22chop_pad_ComplexKernelP6float2iiiPfiiiiiiiiii_param_9,
	.param .u32 _Z22chop_pad_ComplexKernelP6float2iiiPfiiiiiiiiii_param_10,
	.param .u32 _Z22chop_pad_ComplexKernelP6float2iiiPfiiiiiiiiii_param_11,
	.param .u32 _Z22chop_pad_ComplexKernelP6float2iiiPfiiiiiiiiii_param_12,
	.param .u32 _Z22chop_pad_ComplexKernelP6float2iiiPfiiiiiiiiii_param_13,
	.param .u32 _Z22chop_pad_ComplexKernelP6float2iiiPfiiiiiiiiii_param_14
)
{
	.reg .pred 	%p<12>;
	.reg .b32 	%r<37>;
	.reg .b32 	%f<4>;
	.reg .b64 	%rd<11>;

	ld.param.u64 	%rd3, [_Z22chop_pad_ComplexKernelP6float2iiiPfiiiiiiiiii_param_0];
	ld.param.u32 	%r5, [_Z22chop_pad_ComplexKernelP6float2iiiPfiiiiiiiiii_param_1];
	ld.param.u32 	%r16, [_Z22chop_pad_ComplexKernelP6float2iiiPfiiiiiiiiii_param_2];
	ld.param.u32 	%r7, [_Z22chop_pad_ComplexKernelP6float2iiiPfiiiiiiiiii_param_3];
	ld.param.u64 	%rd2, [_Z22chop_pad_ComplexKernelP6float2iiiPfiiiiiiiiii_param_4];
	ld.param.u32 	%r8, [_Z22chop_pad_ComplexKernelP6float2iiiPfiiiiiiiiii_param_6];
	ld.param.u32 	%r9, [_Z22chop_pad_ComplexKernelP6float2iiiPfiiiiiiiiii_param_7];
	ld.param.u32 	%r10, [_Z22chop_pad_ComplexKernelP6float2iiiPfiiiiiiiiii_param_8];
	ld.param.u32 	%r11, [_Z22chop_pad_ComplexKernelP6float2iiiPfiiiiiiiiii_param_9];
	ld.param.u32 	%r12, [_Z22chop_pad_ComplexKernelP6float2iiiPfiiiiiiiiii_param_10];
	ld.param.u32 	%r13, [_Z22chop_pad_ComplexKernelP6float2iiiPfiiiiiiiiii_param_12];
	ld.param.u32 	%r14, [_Z22chop_pad_ComplexKernelP6float2iiiPfiiiiiiiiii_param_13];
	ld.param.u32 	%r15, [_Z22chop_pad_ComplexKernelP6float2iiiPfiiiiiiiiii_param_14];
	cvta.to.global.u64 	%rd1, %rd3;
	mov.u32 	%r17, %ctaid.x;
	mov.u32 	%r18, %ntid.x;
	mov.u32 	%r19, %tid.x;
	mad.lo.s32 	%r1, %r17, %r18, %r19;
	mov.u32 	%r20, %ctaid.y;
	mov.u32 	%r21, %ntid.y;
	mov.u32 	%r22, %tid.y;
	mad.lo.s32 	%r23, %r20, %r21, %r22;
	mul.lo.s32 	%r24, %r7, %r5;
	setp.ge.s32 	%p1, %r1, %r24;
	setp.ge.s32 	%p2, %r23, %r16;
	or.pred  	%p3, %p1, %p2;
	@%p3 bra 	$L__BB4_5;
	div.s32 	%r3, %r1, %r5;
	setp.ge.s32 	%p4, %r3, %r7;
	@%p4 bra 	$L__BB4_5;
	mad.lo.s32 	%r4, %r3, %r5, %r11;
	setp.gt.s32 	%p5, %r4, %r1;
	add.s32 	%r25, %r4, %r9;
	setp.ge.s32 	%p6, %r1, %r25;
	or.pred  	%p7, %p5, %p6;
	setp.lt.s32 	%p8, %r23, %r12;
	or.pred  	%p9, %p7, %p8;
	add.s32 	%r26, %r12, %r10;
	setp.ge.s32 	%p10, %r23, %r26;
	or.pred  	%p11, %p9, %p10;
	@%p11 bra 	$L__BB4_4;
	div.s32 	%r28, %r3, %r13;
	mad.lo.s32 	%r29, %r28, %r14, %r1;
	sub.s32 	%r30, %r29, %r4;
	mul.lo.s32 	%r31, %r28, %r13;
	sub.s32 	%r32, %r3, %r31;
	sub.s32 	%r33, %r23, %r12;
	mad.lo.s32 	%r34, %r32, %r15, %r33;
	mad.lo.s32 	%r35, %r30, %r8, %r34;
	cvta.to.global.u64 	%rd6, %rd2;
	mul.wide.s32 	%rd7, %r35, 4;
	add.s64 	%rd8, %rd6, %rd7;
	ld.global.f32 	%f2, [%rd8];
	mad.lo.s32 	%r36, %r16, %r1, %r23;
	mul.wide.s32 	%rd9, %r36, 8;
	add.s64 	%rd10, %rd1, %rd9;
	mov.f32 	%f3, 0f00000000;
	st.global.v2.f32 	[%rd10], {%f2, %f3};
	bra.uni 	$L__BB4_5;
$L__BB4_4:
	mad.lo.s32 	%r27, %r16, %r1, %r23;
	mul.wide.s32 	%rd4, %r27, 8;
	add.s64 	%rd5, %rd1, %rd4;
	mov.f32 	%f1, 0f00000000;
	st.global.v2.f32 	[%rd5], {%f1, %f1};
$L__BB4_5:
	ret;

}
	// .globl	_Z27chop_pad_ComplexKernel_testP6float2jjjPfjjjjjjjjjj
.visible .entry _Z27chop_pad_ComplexKernel_testP6float2jjjPfjjjjjjjjjj(
	.param .u64 .ptr .align 1 _Z27chop_pad_ComplexKernel_testP6float2jjjPfjjjjjjjjjj_param_0,
	.param .u32 _Z27chop_pad_ComplexKernel_testP6float2jjjPfjjjjjjjjjj_param_1,
	.param .u32 _Z27chop_pad_ComplexKernel_testP6float2jjjPfjjjjjjjjjj_param_2,
	.param .u32 _Z27chop_pad_ComplexKernel_testP6float2jjjPfjjjjjjjjjj_param_3,
	.param .u64 .ptr .align 1 _Z27chop_pad_ComplexKernel_testP6float2jjjPfjjjjjjjjjj_param_4,
	.param .u32 _Z27chop_pad_ComplexKernel_testP6float2jjjPfjjjjjjjjjj_param_5,
	.param .u32 _Z27chop_pad_ComplexKernel_testP6float2jjjPfjjjjjjjjjj_param_6,
	.param .u32 _Z27chop_pad_ComplexKernel_testP6float2jjjPfjjjjjjjjjj_param_7,
	.param .u32 _Z27chop_pad_ComplexKernel_testP6float2jjjPfjjjjjjjjjj_param_8,
	.param .u32 _Z27chop_pad_ComplexKernel_testP6float2jjjPfjjjjjjjjjj_param_9,
	.param .u32 _Z27chop_pad_ComplexKernel_testP6float2jjjPfjjjjjjjjjj_param_10,
	.param .u32 _Z27chop_pad_ComplexKernel_testP6float2jjjPfjjjjjjjjjj_param_11,
	.param .u32 _Z27chop_pad_ComplexKernel_testP6float2jjjPfjjjjjjjjjj_param_12,
	.param .u32 _Z27chop_pad_ComplexKernel_testP6float2jjjPfjjjjjjjjjj_param_13,
	.param .u32 _Z27chop_pad_ComplexKernel_testP6float2jjjPfjjjjjjjjjj_param_14
)
{
	.reg .pred 	%p<11>;
	.reg .b32 	%r<44>;
	.reg .b32 	%f<4>;
	.reg .b64 	%rd<11>;

	ld.param.u64 	%rd3, [_Z27chop_pad_ComplexKernel_testP6float2jjjPfjjjjjjjjjj_param_0];
	ld.param.u32 	%r4, [_Z27chop_pad_ComplexKernel_testP6float2jjjPfjjjjjjjjjj_param_1];
	ld.param.u32 	%r5, [_Z27chop_pad_ComplexKernel_testP6float2jjjPfjjjjjjjjjj_param_2];
	ld.param.u32 	%r14, [_Z27chop_pad_ComplexKernel_testP6float2jjjPfjjjjjjjjjj_param_3];
	ld.param.u64 	%rd2, [_Z27chop_pad_ComplexKernel_testP6float2jjjPfjjjjjjjjjj_param_4];
	ld.param.u32 	%r6, [_Z27chop_pad_ComplexKernel_testP6float2jjjPfjjjjjjjjjj_param_6];
	ld.param.u32 	%r7, [_Z27chop_pad_ComplexKernel_testP6float2jjjPfjjjjjjjjjj_param_7];
	ld.param.u32 	%r8, [_Z27chop_pad_ComplexKernel_testP6float2jjjPfjjjjjjjjjj_param_8];
	ld.param.u32 	%r9, [_Z27chop_pad_ComplexKernel_testP6float2jjjPfjjjjjjjjjj_param_9];
	ld.param.u32 	%r10, [_Z27chop_pad_ComplexKernel_testP6float2jjjPfjjjjjjjjjj_param_10];
	ld.param.u32 	%r11, [_Z27chop_pad_ComplexKernel_testP6float2jjjPfjjjjjjjjjj_param_12];
	ld.param.u32 	%r12, [_Z27chop_pad_ComplexKernel_testP6float2jjjPfjjjjjjjjjj_param_13];
	ld.param.u32 	%r13, [_Z27chop_pad_ComplexKernel_testP6float2jjjPfjjjjjjjjjj_param_14];
	cvta.to.global.u64 	%rd1, %rd3;
	mov.u32 	%r16, %ctaid.x;
	mov.u32 	%r17, %ntid.x;
	and.b32  	%r18, %r16, 16777215;
	mov.u32 	%r19, %tid.x;
	mad.lo.s32 	%r20, %r18, %r17, %r19;
	div.u32 	%r1, %r20, %r5;
	mul.lo.s32 	%r21, %r1, %r5;
	sub.s32 	%r2, %r20, %r21;
	mov.u32 	%r22, %ctaid.y;
	mov.u32 	%r23, %ntid.y;
	mov.u32 	%r24, %tid.y;
	mad.lo.s32 	%r25, %r22, %r23, %r24;
	setp.ge.u32 	%p1, %r1, %r4;
	setp.ge.u32 	%p2, %r25, %r14;
	or.pred  	%p3, %p1, %p2;
	@%p3 bra 	$L__BB5_4;
	setp.lt.u32 	%p4, %r1, %r9;
	setp.lt.u32 	%p5, %r2, %r10;
	or.pred  	%p6, %p4, %p5;
	add.s32 	%r26, %r9, %r7;
	setp.ge.u32 	%p7, %r1, %r26;
	or.pred  	%p8, %p7, %p6;
	add.s32 	%r27, %r10, %r8;
	setp.ge.u32 	%p9, %r2, %r27;
	or.pred  	%p10, %p9, %p8;
	@%p10 bra 	$L__BB5_3;
	sub.s32 	%r30, %r1, %r9;
	div.u32 	%r31, %r25, %r11;
	and.b32  	%r32, %r31, 16777215;
	and.b32  	%r33, %r12, 16777215;
	mad.lo.s32 	%r34, %r32, %r33, %r30;
	sub.s32 	%r35, %r2, %r10;
	mul.lo.s32 	%r36, %r31, %r11;
	sub.s32 	%r37, %r25, %r36;
	and.b32  	%r38, %r37, 16777215;
	and.b32  	%r39, %r13, 16777215;
	mad.lo.s32 	%r40, %r38, %r39, %r35;
	mad.lo.s32 	%r41, %r34, %r6, %r40;
	cvta.to.global.u64 	%rd6, %rd2;
	mul.wide.u32 	%rd7, %r41, 4;
	add.s64 	%rd8, %rd6, %rd7;
	ld.global.f32 	%f2, [%rd8];
	mad.lo.s32 	%r42, %r4, %r25, %r1;
	mad.lo.s32 	%r43, %r42, %r5, %r2;
	mul.wide.u32 	%rd9, %r43, 8;
	add.s64 	%rd10, %rd1, %rd9;
	mov.f32 	%f3, 0f00000000;
	st.global.v2.f32 	[%rd10], {%f2, %f3};
	bra.uni 	$L__BB5_4;
$L__BB5_3:
	mad.lo.s32 	%r28, %r4, %r25, %r1;
	mad.lo.s32 	%r29, %r28, %r5, %r2;
	mul.wide.u32 	%rd4, %r29, 8;
	add.s64 	%rd5, %rd1, %rd4;
	mov.f32 	%f1, 0f00000000;
	st.global.v2.f32 	[%rd5], {%f1, %f1};
$L__BB5_4:
	ret;

}
	// .globl	_Z13zeroPadKernelPfiiS_iiii
.visible .entry _Z13zeroPadKernelPfiiS_iiii(
	.param .u64 .ptr .align 1 _Z13zeroPadKernelPfiiS_iiii_param_0,
	.param .u32 _Z13zeroPadKernelPfiiS_iiii_param_1,
	.param .u32 _Z13zeroPadKernelPfiiS_iiii_param_2,
	.param .u64 .ptr .align 1 _Z13zeroPadKernelPfiiS_iiii_param_3,
	.param .u32 _Z13zeroPadKernelPfiiS_iiii_param_4,
	.param .u32 _Z13zeroPadKernelPfiiS_iiii_param_5,
	.param .u32 _Z13zeroPadKernelPfiiS_iiii_param_6,
	.param .u32 _Z13zeroPadKernelPfiiS_iiii_param_7
)
{
	.reg .pred 	%p<11>;
	.reg .b32 	%r<23>;
	.reg .b32 	%f<2>;
	.reg .b64 	%rd<11>;

	ld.param.u64 	%rd3, [_Z13zeroPadKernelPfiiS_iiii_param_0];
	ld.param.u32 	%r8, [_Z13zeroPadKernelPfiiS_iiii_param_1];
	ld.param.u32 	%r3, [_Z13zeroPadKernelPfiiS_iiii_param_2];
	ld.param.u64 	%rd2, [_Z13zeroPadKernelPfiiS_iiii_param_3];
	ld.param.u32 	%r4, [_Z13zeroPadKernelPfiiS_iiii_param_4];
	ld.param.u32 	%r5, [_Z13zeroPadKernelPfiiS_iiii_param_5];
	ld.param.u32 	%r6, [_Z13zeroPadKernelPfiiS_iiii_param_6];
	ld.param.u32 	%r7, [_Z13zeroPadKernelPfiiS_iiii_param_7];
	cvta.to.global.u64 	%rd1, %rd3;
	mov.u32 	%r9, %ctaid.y;
	mov.u32 	%r10, %ntid.y;
	mov.u32 	%r11, %tid.y;
	mad.lo.s32 	%r1, %r9, %r10, %r11;
	mov.u32 	%r12, %ctaid.x;
	mov.u32 	%r13, %ntid.x;
	mov.u32 	%r14, %tid.x;
	mad.lo.s32 	%r2, %r12, %r13, %r14;
	setp.ge.s32 	%p1, %r1, %r8;
	setp.ge.s32 	%p2, %r2, %r3;
	or.pred  	%p3, %p1, %p2;
	@%p3 bra 	$L__BB6_4;
	setp.lt.s32 	%p4, %r1, %r6;
	add.s32 	%r15, %r6, %r4;
	setp.ge.s32 	%p5, %r1, %r15;
	setp.lt.s32 	%p6, %r2, %r7;
	or.pred  	%p7, %p4, %p6;
	or.pred  	%p8, %p7, %p5;
	add.s32 	%r16, %r7, %r5;
	setp.ge.s32 	%p9, %r2, %r16;
	or.pred  	%p10, %p8, %p9;
	@%p10 bra 	$L__BB6_3;
	sub.s32 	%r19, %r1, %r6;
	sub.s32 	%r20, %r2, %r7;
	mad.lo.s32 	%r21, %r19, %r5, %r20;
	cvta.to.global.u64 	%rd6, %rd2;
	mul.wide.s32 	%rd7, %r21, 4;
	add.s64 	%rd8, %rd6, %rd7;
	ld.global.f32 	%f1, [%rd8];
	mad.lo.s32 	%r22, %r3, %r1, %r2;
	mul.wide.s32 	%rd9, %r22, 4;
	add.s64 	%rd10, %rd1, %rd9;
	st.global.f32 	[%rd10], %f1;
	bra.uni 	$L__BB6_4;
$L__BB6_3:
	mad.lo.s32 	%r17, %r3, %r1, %r2;
	mul.wide.s32 	%rd4, %r17, 4;
	add.s64 	%rd5, %rd1, %rd4;
	mov.b32 	%r18, 0;
	st.global.u32 	[%rd5], %r18;
$L__BB6_4:
	ret;

}
	// .globl	_Z20zeroPadComplexKernelP6float2iiPfiiii
.visible .entry _Z20zeroPadComplexKernelP6float2iiPfiiii(
	.param .u64 .ptr .align 1 _Z20zeroPadComplexKernelP6float2iiPfiiii_param_0,
	.param .u32 _Z20zeroPadComplexKernelP6float2iiPfiiii_param_1,
	.param .u32 _Z20zeroPadComplexKernelP6float2iiPfiiii_param_2,
	.param .u64 .ptr .align 1 _Z20zeroPadComplexKernelP6float2iiPfiiii_param_3,
	.param .u32 _Z20zeroPadComplexKernelP6float2iiPfiiii_param_4,
	.param .u32 _Z20zeroPadComplexKernelP6float2iiPfiiii_param_5,
	.param .u32 _Z20zeroPadComplexKernelP6float2iiPfiiii_param_6,
	.param .u32 _Z20zeroPadComplexKernelP6float2iiPfiiii_param_7
)
{
	.reg .pred 	%p<11>;
	.reg .b32 	%r<22>;
	.reg .b32 	%f<4>;
	.reg .b64 	%rd<11>;

	ld.param.u64 	%rd3, [_Z20zeroPadComplexKernelP6float2iiPfiiii_param_0];
	ld.param.u32 	%r8, [_Z20zeroPadComplexKernelP6float2iiPfiiii_param_1];
	ld.param.u32 	%r3, [_Z20zeroPadComplexKernelP6float2iiPfiiii_param_2];
	ld.param.u64 	%rd2, [_Z20zeroPadComplexKernelP6float2iiPfiiii_param_3];
	ld.param.u32 	%r4, [_Z20zeroPadComplexKernelP6float2iiPfiiii_param_4];
	ld.param.u32 	%r5, [_Z20zeroPadComplexKernelP6float2iiPfiiii_param_5];
	ld.param.u32 	%r6, [_Z20zeroPadComplexKernelP6float2iiPfiiii_param_6];
	ld.param.u32 	%r7, [_Z20zeroPadComplexKernelP6float2iiPfiiii_param_7];
	cvta.to.global.u64 	%rd1, %rd3;
	mov.u32 	%r9, %ctaid.y;
	mov.u32 	%r10, %ntid.y;
	mov.u32 	%r11, %tid.y;
	mad.lo.s32 	%r1, %r9, %r10, %r11;
	mov.u32 	%r12, %ctaid.x;
	mov.u32 	%r13, %ntid.x;
	mov.u32 	%r14, %tid.x;
	mad.lo.s32 	%r2, %r12, %r13, %r14;
	setp.ge.s32 	%p1, %r1, %r8;
	setp.ge.s32 	%p2, %r2, %r3;
	or.pred  	%p3, %p1, %p2;
	@%p3 bra 	$L__BB7_4;
	setp.lt.s32 	%p4, %r1, %r6;
	add.s32 	%r15, %r6, %r4;
	setp.ge.s32 	%p5, %r1, %r15;
	setp.lt.s32 	%p6, %r2, %r7;
	or.pred  	%p7, %p4, %p6;
	or.pred  	%p8, %p7, %p5;
	add.s32 	%r16, %r7, %r5;
	setp.ge.s32 	%p9, %r2, %r16;
	or.pred  	%p10, %p8, %p9;
	@%p10 bra 	$L__BB7_3;
	sub.s32 	%r18, %r1, %r6;
	sub.s32 	%r19, %r2, %r7;
	mad.lo.s32 	%r20, %r18, %r5, %r19;
	cvta.to.global.u64 	%rd6, %rd2;
	mul.wide.s32 	%rd7, %r20, 4;
	add.s64 	%rd8, %rd6, %rd7;
	ld.global.f32 	%f2, [%rd8];
	mad.lo.s32 	%r21, %r3, %r1, %r2;
	mul.wide.s32 	%rd9, %r21, 8;
	add.s64 	%rd10, %rd1, %rd9;
	mov.f32 	%f3, 0f00000000;
	st.global.v2.f32 	[%rd10], {%f2, %f3};
	bra.uni 	$L__BB7_4;
$L__BB7_3:
	mad.lo.s32 	%r17, %r3, %r1, %r2;
	mul.wide.s32 	%rd4, %r17, 8;
	add.s64 	%rd5, %rd1, %rd4;
	mov.f32 	%f1, 0f00000000;
	st.global.v2.f32 	[%rd5], {%f1, %f1};
$L__BB7_4:
	ret;

}
	// .globl	_Z16pad_stack_KernelPfiiiS_iiii
.visible .entry _Z16pad_stack_KernelPfiiiS_iiii(
	.param .u64 .ptr .align 1 _Z16pad_stack_KernelPfiiiS_iiii_param_0,
	.param .u32 _Z16pad_stack_KernelPfiiiS_iiii_param_1,
	.param .u32 _Z16pad_stack_KernelPfiiiS_iiii_param_2,
	.param .u32 _Z16pad_stack_KernelPfiiiS_iiii_param_3,
	.param .u64 .ptr .align 1 _Z16pad_stack_KernelPfiiiS_iiii_param_4,
	.param .u32 _Z16pad_stack_KernelPfiiiS_iiii_param_5,
	.param .u32 _Z16pad_stack_KernelPfiiiS_iiii_param_6,
	.param .u32 _Z16pad_stack_KernelPfiiiS_iiii_param_7,
	.param .u32 _Z16pad_stack_KernelPfiiiS_iiii_param_8
)
{
	.reg .pred 	%p<12>;
	.reg .b32 	%r<31>;
	.reg .b32 	%f<2>;
	.reg .b64 	%rd<11>;

	ld.param.u64 	%rd2, [_Z16pad_stack_KernelPfiiiS_iiii_param_0];
	ld.param.u32 	%r4, [_Z16pad_stack_KernelPfiiiS_iiii_param_1];
	ld.param.u32 	%r5, [_Z16pad_stack_KernelPfiiiS_iiii_param_2];
	ld.param.u32 	%r6, [_Z16pad_stack_KernelPfiiiS_iiii_param_3];
	ld.param.u64 	%rd3, [_Z16pad_stack_KernelPfiiiS_iiii_param_4];
	ld.param.u32 	%r7, [_Z16pad_stack_KernelPfiiiS_iiii_param_5];
	ld.param.u32 	%r11, [_Z16pad_stack_KernelPfiiiS_iiii_param_6];
	ld.param.u32 	%r9, [_Z16pad_stack_KernelPfiiiS_iiii_param_7];
	ld.param.u32 	%r10, [_Z16pad_stack_KernelPfiiiS_iiii_param_8];
	cvta.to.global.u64 	%rd1, %rd3;
	mov.u32 	%r12, %ctaid.x;
	mov.u32 	%r13, %ntid.x;
	mov.u32 	%r14, %tid.x;
	mad.lo.s32 	%r1, %r12, %r13, %r14;
	mov.u32 	%r15, %ctaid.y;
	mov.u32 	%r16, %ntid.y;
	mov.u32 	%r17, %tid.y;
	mad.lo.s32 	%r18, %r15, %r16, %r17;
	mul.lo.s32 	%r19, %r7, %r4;
	setp.ge.s32 	%p1, %r1, %r19;
	setp.ge.s32 	%p2, %r18, %r11;
	or.pred  	%p3, %p1, %p2;
	@%p3 bra 	$L__BB8_5;
	div.s32 	%r3, %r1, %r7;
	setp.ge.s32 	%p4, %r3, %r4;
	@%p4 bra 	$L__BB8_5;
	mad.lo.s32 	%r20, %r3, %r7, %r9;
	setp.gt.s32 	%p5, %r20, %r1;
	add.s32 	%r21, %r20, %r5;
	setp.ge.s32 	%p6, %r1, %r21;
	or.pred  	%p7, %p5, %p6;
	setp.lt.s32 	%p8, %r18, %r10;
	or.pred  	%p9, %p7, %p8;
	add.s32 	%r22, %r10, %r6;
	setp.ge.s32 	%p10, %r18, %r22;
	or.pred  	%p11, %p9, %p10;
	@%p11 bra 	$L__BB8_4;
	sub.s32 	%r25, %r1, %r9;
	sub.s32 	%r26, %r5, %r7;
	mad.lo.s32 	%r27, %r3, %r26, %r25;
	sub.s32 	%r28, %r18, %r10;
	mad.lo.s32 	%r29, %r27, %r6, %r28;
	cvta.to.global.u64 	%rd6, %rd2;
	mul.wide.s32 	%rd7, %r29, 4;
	add.s64 	%rd8, %rd6, %rd7;
	ld.global.f32 	%f1, [%rd8];
	mad.lo.s32 	%r30, %r11, %r1, %r18;
	mul.wide.s32 	%rd9, %r30, 4;
	add.s64 	%rd10, %rd1, %rd9;
	st.global.f32 	[%rd10], %f1;
	bra.uni 	$L__BB8_5;
$L__BB8_4:
	mad.lo.s32 	%r23, %r11, %r1, %r18;
	mul.wide.s32 	%rd4, %r23, 4;
	add.s64 	%rd5, %rd1, %rd4;
	mov.b32 	%r24, 0;
	st.global.u32 	[%rd5], %r24;
$L__BB8_5:
	ret;

}
	// .globl	_Z23pad_stack_ComplexKernelPfiiiP6float2iiii
.visible .entry _Z23pad_stack_ComplexKernelPfiiiP6float2iiii(
	.param .u64 .ptr .align 1 _Z23pad_stack_ComplexKernelPfiiiP6float2iiii_param_0,
	.param .u32 _Z23pad_stack_ComplexKernelPfiiiP6float2iiii_param_1,
	.param .u32 _Z23pad_stack_ComplexKernelPfiiiP6float2iiii_param_2,
	.param .u32 _Z23pad_stack_ComplexKernelPfiiiP6float2iiii_param_3,
	.param .u64 .ptr .align 1 _Z23pad_stack_ComplexKernelPfiiiP6float2iiii_param_4,
	.param .u32 _Z23pad_stack_ComplexKernelPfiiiP6float2iiii_param_5,
	.param .u32 _Z23pad_stack_ComplexKernelPfiiiP6float2iiii_param_6,
	.param .u32 _Z23pad_stack_ComplexKernelPfiiiP6float2iiii_param_7,
	.param .u32 _Z23pad_stack_ComplexKernelPfiiiP6float2iiii_param_8
)
{
	.reg .pred 	%p<12>;
	.reg .b32 	%r<30>;
	.reg .b32 	%f<4>;
	.reg .b64 	%rd<11>;

	ld.param.u64 	%rd2, [_Z23pad_stack_ComplexKernelPfiiiP6float2iiii_param_0];
	ld.param.u32 	%r4, [_Z23pad_stack_ComplexKernelPfiiiP6float2iiii_param_1];
	ld.param.u32 	%r5, [_Z23pad_stack_ComplexKernelPfiiiP6float2iiii_param_2];
	ld.param.u32 	%r6, [_Z23pad_stack_ComplexKernelPfiiiP6float2iiii_param_3];
	ld.param.u64 	%rd3, [_Z23pad_stack_ComplexKernelPfiiiP6float2iiii_param_4];
	ld.param.u32 	%r7, [_Z23pad_stack_ComplexKernelPfiiiP6float2iiii_param_5];
	ld.param.u32 	%r11, [_Z23pad_stack_ComplexKernelPfiiiP6float2iiii_param_6];
	ld.param.u32 	%r9, [_Z23pad_stack_ComplexKernelPfiiiP6float2iiii_param_7];
	ld.param.u32 	%r10, [_Z23pad_stack_ComplexKernelPfiiiP6float2iiii_param_8];
	cvta.to.global.u64 	%rd1, %rd3;
	mov.u32 	%r12, %ctaid.x;
	mov.u32 	%r13, %ntid.x;
	mov.u32 	%r14, %tid.x;
	mad.lo.s32 	%r1, %r12, %r13, %r14;
	mov.u32 	%r15, %ctaid.y;
	mov.u32 	%r16, %ntid.y;
	mov.u32 	%r17, %tid.y;
	mad.lo.s32 	%r18, %r15, %r16, %r17;
	mul.lo.s32 	%r19, %r7, %r4;
	setp.ge.s32 	%p1, %r1, %r19;
	setp.ge.s32 	%p2, %r18, %r11;
	or.pred  	%p3, %p1, %p2;
	@%p3 bra 	$L__BB9_5;
	div.s32 	%r3, %r1, %r7;
	setp.ge.s32 	%p4, %r3, %r4;
	@%p4 bra 	$L__BB9_5;
	mad.lo.s32 	%r20, %r3, %r7, %r9;
	setp.gt.s32 	%p5, %r20, %r1;
	add.s32 	%r21, %r20, %r5;
	setp.ge.s32 	%p6, %r1, %r21;
	or.pred  	%p7, %p5, %p6;
	setp.lt.s32 	%p8, %r18, %r10;
	or.pred  	%p9, %p7, %p8;
	add.s32 	%r22, %r10, %r6;
	setp.ge.s32 	%p10, %r18, %r22;
	or.pred  	%p11, %p9, %p10;
	@%p11 bra 	$L__BB9_4;
	sub.s32 	%r24, %r1, %r9;
	sub.s32 	%r25, %r5, %r7;
	mad.lo.s32 	%r26, %r3, %r25, %r24;
	sub.s32 	%r27, %r18, %r10;
	mad.lo.s32 	%r28, %r26, %r6, %r27;
	cvta.to.global.u64 	%rd6, %rd2;
	mul.wide.s32 	%rd7, %r28, 4;
	add.s64 	%rd8, %rd6, %rd7;
	ld.global.f32 	%f2, [%rd8];
	mad.lo.s32 	%r29, %r11, %r1, %r18;
	mul.wide.s32 	%rd9, %r29, 8;
	add.s64 	%rd10, %rd1, %rd9;
	mov.f32 	%f3, 0f00000000;
	st.global.v2.f32 	[%rd10], {%f2, %f3};
	bra.uni 	$L__BB9_5;
$L__BB9_4:
	mad.lo.s32 	%r23, %r11, %r1, %r18;
	mul.wide.s32 	%rd4, %r23, 8;
	add.s64 	%rd5, %rd1, %rd4;
	mov.f32 	%f1, 0f00000000;
	st.global.v2.f32 	[%rd5], {%f1, %f1};
$L__BB9_5:
	ret;

}
	// .globl	_Z17crop_stack_KernelPfiiiS_iiii
.visible .entry _Z17crop_stack_KernelPfiiiS_iiii(
	.param .u64 .ptr .align 1 _Z17crop_stack_KernelPfiiiS_iiii_param_0,
	.param .u32 _Z17crop_stack_KernelPfiiiS_iiii_param_1,
	.param .u32 _Z17crop_stack_KernelPfiiiS_iiii_param_2,
	.param .u32 _Z17crop_stack_KernelPfiiiS_iiii_param_3,
	.param .u64 .ptr .align 1 _Z17crop_stack_KernelPfiiiS_iiii_param_4,
	.param .u32 _Z17crop_stack_KernelPfiiiS_iiii_param_5,
	.param .u32 _Z17crop_stack_KernelPfiiiS_iiii_param_6,
	.param .u32 _Z17crop_stack_KernelPfiiiS_iiii_param_7,
	.param .u32 _Z17crop_stack_KernelPfiiiS_iiii_param_8
)
{
	.reg .pred 	%p<7>;
	.reg .b32 	%r<25>;
	.reg .b32 	%f<2>;
	.reg .b64 	%rd<9>;

	ld.param.u64 	%rd1, [_Z17crop_stack_KernelPfiiiS_iiii_param_0];
	ld.param.u32 	%r10, [_Z17crop_stack_KernelPfiiiS_iiii_param_1];
	ld.param.u32 	%r4, [_Z17crop_stack_KernelPfiiiS_iiii_param_2];
	ld.param.u32 	%r5, [_Z17crop_stack_KernelPfiiiS_iiii_param_3];
	ld.param.u64 	%rd2, [_Z17crop_stack_KernelPfiiiS_iiii_param_4];
	ld.param.u32 	%r6, [_Z17crop_stack_KernelPfiiiS_iiii_param_5];
	ld.param.u32 	%r7, [_Z17crop_stack_KernelPfiiiS_iiii_param_6];
	ld.param.u32 	%r8, [_Z17crop_stack_KernelPfiiiS_iiii_param_7];
	ld.param.u32 	%r9, [_Z17crop_stack_KernelPfiiiS_iiii_param_8];
	mov.u32 	%r11, %ctaid.x;
	mov.u32 	%r12, %ntid.x;
	mov.u32 	%r13, %tid.x;
	mad.lo.s32 	%r1, %r11, %r12, %r13;
	mov.u32 	%r14, %ctaid.y;
	mov.u32 	%r15, %ntid.y;
	mov.u32 	%r16, %tid.y;
	mad.lo.s32 	%r2, %r14, %r15, %r16;
	div.s32 	%r3, %r1, %r4;
	setp.ge.s32 	%p1, %r3, %r10;
	@%p1 bra 	$L__BB10_3;
	mul.lo.s32 	%r17, %r3, %r4;
	setp.gt.s32 	%p2, %r17, %r1;
	add.s32 	%r18, %r17, %r4;
	setp.ge.s32 	%p3, %r1, %r18;
	setp.ge.s32 	%p4, %r2, %r5;
	or.pred  	%p5, %p3, %p4;
	or.pred  	%p6, %p5, %p2;
	@%p6 bra 	$L__BB10_3;
	add.s32 	%r19, %r8, %r1;
	sub.s32 	%r20, %r6, %r4;
	mad.lo.s32 	%r21, %r3, %r20, %r19;
	add.s32 	%r22, %r9, %r2;
	mad.lo.s32 	%r23, %r21, %r7, %r22;
	cvta.to.global.u64 	%rd3, %rd2;
	mul.wide.s32 	%rd4, %r23, 4;
	add.s64 	%rd5, %rd3, %rd4;
	ld.global.f32 	%f1, [%rd5];
	mad.lo.s32 	%r24, %r5, %r1, %r2;
	cvta.to.global.u64 	%rd6, %rd1;
	mul.wide.s32 	%rd7, %r24, 4;
	add.s64 	%rd8, %rd6, %rd7;
	st.global.f32 	[%rd8], %f1;
$L__BB10_3:
	ret;

}
	// .globl	_Z24crop_stack_ComplexKernelP6float2iiiS0_iiii
.visible .entry _Z24crop_stack_ComplexKernelP6float2iiiS0_iiii(
	.param .u64 .ptr .align 1 _Z24crop_stack_ComplexKernelP6float2iiiS0_iiii_param_0,
	.param .u32 _Z24crop_stack_ComplexKernelP6float2iiiS0_iiii_param_1,
	.param .u32 _Z24crop_stack_ComplexKernelP6float2iiiS0_iiii_param_2,
	.param .u32 _Z24crop_stack_ComplexKernelP6float2iiiS0_iiii_param_3,
	.param .u64 .ptr .align 1 _Z24crop_stack_ComplexKernelP6float2iiiS0_iiii_param_4,
	.param .u32 _Z24crop_stack_ComplexKernelP6float2iiiS0_iiii_param_5,
	.param .u32 _Z24crop_stack_ComplexKernelP6float2iiiS0_iiii_param_6,
	.param .u32 _Z24crop_stack_ComplexKernelP6float2iiiS0_iiii_param_7,
	.param .u32 _Z24crop_stack_ComplexKernelP6float2iiiS0_iiii_param_8
)
{
	.reg .pred 	%p<7>;
	.reg .b32 	%r<25>;
	.reg .b32 	%f<3>;
	.reg .b64 	%rd<9>;

	ld.param.u64 	%rd1, [_Z24crop_stack_ComplexKernelP6float2iiiS0_iiii_param_0];
	ld.param.u32 	%r10, [_Z24crop_stack_ComplexKernelP6float2iiiS0_iiii_param_1];
	ld.param.u32 	%r4, [_Z24crop_stack_ComplexKernelP6float2iiiS0_iiii_param_2];
	ld.param.u32 	%r5, [_Z24crop_stack_ComplexKernelP6float2iiiS0_iiii_param_3];
	ld.param.u64 	%rd2, [_Z24crop_stack_ComplexKernelP6float2iiiS0_iiii_param_4];
	ld.param.u32 	%r6, [_Z24crop_stack_ComplexKernelP6float2iiiS0_iiii_param_5];
	ld.param.u32 	%r7, [_Z24crop_stack_ComplexKernelP6float2iiiS0_iiii_param_6];
	ld.param.u32 	%r8, [_Z24crop_stack_ComplexKernelP6float2iiiS0_iiii_param_7];
	ld.param.u32 	%r9, [_Z24crop_stack_ComplexKernelP6float2iiiS0_iiii_param_8];
	mov.u32 	%r11, %ctaid.x;
	mov.u32 	%r12, %ntid.x;
	mov.u32 	%r13, %tid.x;
	mad.lo.s32 	%r1, %r11, %r12, %r13;
	mov.u32 	%r14, %ctaid.y;
	mov.u32 	%r15, %ntid.y;
	mov.u32 	%r16, %tid.y;
	mad.lo.s32 	%r2, %r14, %r15, %r16;
	div.s32 	%r3, %r1, %r4;
	setp.ge.s32 	%p1, %r3, %r10;
	@%p1 bra 	$L__BB11_3;
	mul.lo.s32 	%r17, %r3, %r4;
	setp.gt.s32 	%p2, %r17, %r1;
	add.s32 	%r18, %r17, %r4;
	setp.ge.s32 	%p3, %r1, %r18;
	setp.ge.s32 	%p4, %r2, %r5;
	or.pred  	%p5, %p3, %p4;
	or.pred  	%p6, %p5, %p2;
	@%p6 bra 	$L__BB11_3;
	add.s32 	%r19, %r8, %r1;
	sub.s32 	%r20, %r6, %r4;
	mad.lo.s32 	%r21, %r3, %r20, %r19;
	add.s32 	%r22, %r9, %r2;
	mad.lo.s32 	%r23, %r21, %r7, %r22;
	cvta.to.global.u64 	%rd3, %rd2;
	mul.wide.s32 	%rd4, %r23, 8;
	add.s64 	%rd5, %rd3, %rd4;
	ld.global.v2.f32 	{%f1, %f2}, [%rd5];
	mad.lo.s32 	%r24, %r5, %r1, %r2;
	cvta.to.global.u64 	%rd6, %rd1;
	mul.wide.s32 	%rd7, %r24, 8;
	add.s64 	%rd8, %rd6, %rd7;
	st.global.v2.f32 	[%rd8], {%f1, %f2};
$L__BB11_3:
	ret;

}
	// .globl	_Z11crop_KernelPfiiS_iiii
.visible .entry _Z11crop_KernelPfiiS_iiii(
	.param .u64 .ptr .align 1 _Z11crop_KernelPfiiS_iiii_param_0,
	.param .u32 _Z11crop_KernelPfiiS_iiii_param_1,
	.param .u32 _Z11crop_KernelPfiiS_iiii_param_2,
	.param .u64 .ptr .align 1 _Z11crop_KernelPfiiS_iiii_param_3,
	.param .u32 _Z11crop_KernelPfiiS_iiii_param_4,
	.param .u32 _Z11crop_KernelPfiiS_iiii_param_5,
	.param .u32 _Z11crop_KernelPfiiS_iiii_param_6,
	.param .u32 _Z11crop_KernelPfiiS_iiii_param_7
)
{
	.reg .pred 	%p<7>;
	.reg .b32 	%r<22>;
	.reg .b32 	%f<2>;
	.reg .b64 	%rd<9>;

	ld.param.u64 	%rd1, [_Z11crop_KernelPfiiS_iiii_param_0];
	ld.param.u32 	%r7, [_Z11crop_KernelPfiiS_iiii_param_1];
	ld.param.u32 	%r3, [_Z11crop_KernelPfiiS_iiii_param_2];
	ld.param.u64 	%rd2, [_Z11crop_KernelPfiiS_iiii_param_3];
	ld.param.u32 	%r4, [_Z11crop_KernelPfiiS_iiii_param_5];
	ld.param.u32 	%r5, [_Z11crop_KernelPfiiS_iiii_param_6];
	ld.param.u32 	%r6, [_Z11crop_KernelPfiiS_iiii_param_7];
	mov.u32 	%r8, %ctaid.y;
	mov.u32 	%r9, %ntid.y;
	mov.u32 	%r10, %tid.y;
	mad.lo.s32 	%r11, %r8, %r9, %r10;
	mov.u32 	%r12, %ctaid.x;
	mov.u32 	%r13, %ntid.x;
	mov.u32 	%r14, %tid.x;
	mad.lo.s32 	%r2, %r12, %r13, %r14;
	setp.lt.s32 	%p1, %r11, %r5;
	add.s32 	%r15, %r5, %r7;
	setp.ge.s32 	%p2, %r11, %r15;
	or.pred  	%p3, %p1, %p2;
	@%p3 bra 	$L__BB12_3;
	setp.lt.s32 	%p4, %r2, %r6;
	add.s32 	%r17, %r6, %r3;
	setp.ge.s32 	%p5, %r2, %r17;
	or.pred  	%p6, %p4, %p5;
	@%p6 bra 	$L__BB12_3;
	mad.lo.s32 	%r18, %r4, %r11, %r2;
	cvta.to.global.u64 	%rd3, %rd2;
	mul.wide.s32 	%rd4, %r18, 4;
	add.s64 	%rd5, %rd3, %rd4;
	ld.global.f32 	%f1, [%rd5];
	sub.s32 	%r19, %r11, %r5;
	sub.s32 	%r20, %r2, %r6;
	mad.lo.s32 	%r21, %r19, %r3, %r20;
	cvta.to.global.u64 	%rd6, %rd1;
	mul.wide.s32 	%rd7, %r21, 4;
	add.s64 	%rd8, %rd6, %rd7;
	st.global.f32 	[%rd8], %f1;
$L__BB12_3:
	ret;

}
	// .globl	_Z18crop_ComplexKernelPfiiP6float2iiii
.visible .entry _Z18crop_ComplexKernelPfiiP6float2iiii(
	.param .u64 .ptr .align 1 _Z18crop_ComplexKernelPfiiP6float2iiii_param_0,
	.param .u32 _Z18crop_ComplexKernelPfiiP6float2iiii_param_1,
	.param .u32 _Z18crop_ComplexKernelPfiiP6float2iiii_param_2,
	.param .u64 .ptr .align 1 _Z18crop_ComplexKernelPfiiP6float2iiii_param_3,
	.param .u32 _Z18crop_ComplexKernelPfiiP6float2iiii_param_4,
	.param .u32 _Z18crop_ComplexKernelPfiiP6float2iiii_param_5,
	.param .u32 _Z18crop_ComplexKernelPfiiP6float2iiii_param_6,
	.param .u32 _Z18crop_ComplexKernelPfiiP6float2iiii_param_7
)
{
	.reg .pred 	%p<7>;
	.reg .b32 	%r<22>;
	.reg .b32 	%f<2>;
	.reg .b64 	%rd<9>;

	ld.param.u64 	%rd1, [_Z18crop_ComplexKernelPfiiP6float2iiii_param_0];
	ld.param.u32 	%r7, [_Z18crop_ComplexKernelPfiiP6float2iiii_param_1];
	ld.param.u32 	%r3, [_Z18crop_ComplexKernelPfiiP6float2iiii_param_2];
	ld.param.u64 	%rd2, [_Z18crop_ComplexKernelPfiiP6float2iiii_param_3];
	ld.param.u32 	%r4, [_Z18crop_ComplexKernelPfiiP6float2iiii_param_5];
	ld.param.u32 	%r5, [_Z18crop_ComplexKernelPfiiP6float2iiii_param_6];
	ld.param.u32 	%r6, [_Z18crop_ComplexKernelPfiiP6float2iiii_param_7];
	mov.u32 	%r8, %ctaid.y;
	mov.u32 	%r9, %ntid.y;
	mov.u32 	%r10, %tid.y;
	mad.lo.s32 	%r11, %r8, %r9, %r10;
	mov.u32 	%r12, %ctaid.x;
	mov.u32 	%r13, %ntid.x;
	mov.u32 	%r14, %tid.x;
	mad.lo.s32 	%r2, %r12, %r13, %r14;
	setp.lt.s32 	%p1, %r11, %r5;
	add.s32 	%r15, %r5, %r7;
	setp.ge.s32 	%p2, %r11, %r15;
	or.pred  	%p3, %p1, %p2;
	@%p3 bra 	$L__BB13_3;
	setp.lt.s32 	%p4, %r2, %r6;
	add.s32 	%r17, %r6, %r3;
	setp.ge.s32 	%p5, %r2, %r17;
	or.pred  	%p6, %p4, %p5;
	@%p6 bra 	$L__BB13_3;
	mad.lo.s32 	%r18, %r4, %r11, %r2;
	cvta.to.global.u64 	%rd3, %rd2;
	mul.wide.s32 	%rd4, %r18, 8;
	add.s64 	%rd5, %rd3, %rd4;
	ld.global.f32 	%f1, [%rd5];
	sub.s32 	%r19, %r11, %r5;
	sub.s32 	%r20, %r2, %r6;
	mad.lo.s32 	%r21, %r19, %r3, %r20;
	cvta.to.global.u64 	%rd6, %rd1;
	mul.wide.s32 	%rd7, %r21, 4;
	add.s64 	%rd8, %rd6, %rd7;
	st.global.f32 	[%rd8], %f1;
$L__BB13_3:
	ret;

}
	// .globl	_Z22ola_ComplexKernel_testPfP6float2jjjjjjjjjjjj
.visible .entry _Z22ola_ComplexKernel_testPfP6float2jjjjjjjjjjjj(
	.param .u64 .ptr .align 1 _Z22ola_ComplexKernel_testPfP6float2jjjjjjjjjjjj_param_0,
	.param .u64 .ptr .align 1 _Z22ola_ComplexKernel_testPfP6float2jjjjjjjjjjjj_param_1,
	.param .u32 _Z22ola_ComplexKernel_testPfP6float2jjjjjjjjjjjj_param_2,
	.param .u32 _Z22ola_ComplexKernel_testPfP6float2jjjjjjjjjjjj_param_3,
	.param .u32 _Z22ola_ComplexKernel_testPfP6float2jjjjjjjjjjjj_param_4,
	.param .u32 _Z22ola_ComplexKernel_testPfP6float2jjjjjjjjjjjj_param_5,
	.param .u32 _Z22ola_ComplexKernel_testPfP6float2jjjjjjjjjjjj_param_6,
	.param .u32 _Z22ola_ComplexKernel_testPfP6float2jjjjjjjjjjjj_param_7,
	.param .u32 _Z22ola_ComplexKernel_testPfP6float2jjjjjjjjjjjj_param_8,
	.param .u32 _Z22ola_ComplexKernel_testPfP6float2jjjjjjjjjjjj_param_9,
	.param .u32 _Z22ola_ComplexKernel_testPfP6float2jjjjjjjjjjjj_param_10,
	.param .u32 _Z22ola_ComplexKernel_testPfP6float2jjjjjjjjjjjj_param_11,
	.param .u32 _Z22ola_ComplexKernel_testPfP6float2jjjjjjjjjjjj_param_12,
	.param .u32 _Z22ola_ComplexKernel_testPfP6float2jjjjjjjjjjjj_param_13
)
{
	.reg .pred 	%p<14>;
	.reg .b32 	%r<57>;
	.reg .b32 	%f<13>;
	.reg .b64 	%rd<9>;

	ld.param.u64 	%rd2, [_Z22ola_ComplexKernel_testPfP6float2jjjjjjjjjjjj_param_0];
	ld.param.u64 	%rd3, [_Z22ola_ComplexKernel_testPfP6float2jjjjjjjjjjjj_param_1];
	ld.param.u32 	%r29, [_Z22ola_ComplexKernel_testPfP6float2jjjjjjjjjjjj_param_2];
	ld.param.u32 	%r18, [_Z22ola_ComplexKernel_testPfP6float2jjjjjjjjjjjj_param_3];
	ld.param.u32 	%r19, [_Z22ola_ComplexKernel_testPfP6float2jjjjjjjjjjjj_param_4];
	ld.param.u32 	%r20, [_Z22ola_ComplexKernel_testPfP6float2jjjjjjjjjjjj_param_5];
	ld.param.u32 	%r21, [_Z22ola_ComplexKernel_testPfP6float2jjjjjjjjjjjj_param_6];
	ld.param.u32 	%r22, [_Z22ola_ComplexKernel_testPfP6float2jjjjjjjjjjjj_param_7];
	ld.param.u32 	%r23, [_Z22ola_ComplexKernel_testPfP6float2jjjjjjjjjjjj_param_8];
	ld.param.u32 	%r24, [_Z22ola_ComplexKernel_testPfP6float2jjjjjjjjjjjj_param_9];
	ld.param.u32 	%r25, [_Z22ola_ComplexKernel_testPfP6float2jjjjjjjjjjjj_param_10];
	ld.param.u32 	%r26, [_Z22ola_ComplexKernel_testPfP6float2jjjjjjjjjjjj_param_11];
	ld.param.u32 	%r27, [_Z22ola_ComplexKernel_testPfP6float2jjjjjjjjjjjj_param_12];
	ld.param.u32 	%r28, [_Z22ola_ComplexKernel_testPfP6float2jjjjjjjjjjjj_param_13];
	mov.u32 	%r30, %ctaid.y;
	mov.u32 	%r31, %ntid.y;
	mov.u32 	%r32, %tid.y;
	mad.lo.s32 	%r1, %r30, %r31, %r32;
	mov.u32 	%r33, %ctaid.x;
	mov.u32 	%r34, %ntid.x;
	and.b32  	%r35, %r33, 16777215;
	mov.u32 	%r36, %tid.x;
	mad.lo.s32 	%r2, %r35, %r34, %r36;
	setp.ge.u32 	%p1, %r1, %r29;
	setp.lt.s32 	%p2, %r2, 0;
	setp.ge.u32 	%p3, %r2, %r18;
	or.pred  	%p4, %p3, %p1;
	or.pred  	%p5, %p4, %p2;
	@%p5 bra 	$L__BB14_8;
	div.u32 	%r37, %r1, %r27;
	add.s32 	%r38, %r25, -1;
	min.u32 	%r3, %r37, %r38;
	div.u32 	%r39, %r2, %r28;
	add.s32 	%r40, %r26, -1;
	min.u32 	%r4, %r39, %r40;
	mad.lo.s32 	%r41, %r3, %r27, %r21;
	setp.ge.u32 	%p6, %r1, %r41;
	mov.f32 	%f11, 0f00000000;
	@%p6 bra 	$L__BB14_7;
	mad.lo.s32 	%r5, %r4, %r28, %r22;
	add.s32 	%r6, %r23, %r1;
	add.s32 	%r7, %r24, %r2;
	cvta.to.global.u64 	%rd1, %rd3;
	mov.f32 	%f11, 0f00000000;
	mov.b32 	%r54, 0;
	mov.u32 	%r53, %r3;
$L__BB14_3:
	setp.ge.u32 	%p7, %r2, %r5;
	@%p7 bra 	$L__BB14_6;
	mul.lo.s32 	%r10, %r53, %r26;
	sub.s32 	%r44, %r54, %r3;
	mad.lo.s32 	%r11, %r44, %r27, %r6;
	mov.b32 	%r56, 0;
	mov.u32 	%r55, %r4;
$L__BB14_5:
	add.s32 	%r45, %r55, %r10;
	sub.s32 	%r46, %r56, %r4;
	mad.lo.s32 	%r47, %r45, %r19, %r11;
	mad.lo.s32 	%r48, %r46, %r28, %r7;
	mad.lo.s32 	%r49, %r47, %r20, %r48;
	mul.wide.u32 	%rd4, %r49, 8;
	add.s64 	%rd5, %rd1, %rd4;
	ld.global.f32 	%f8, [%rd5];
	add.f32 	%f11, %f11, %f8;
	add.s32 	%r14, %r56, 1;
	sub.s32 	%r55, %r4, %r14;
	mad.lo.s32 	%r50, %r55, %r28, %r22;
	setp.lt.u32 	%p8, %r2, %r50;
	setp.lt.u32 	%p9, %r56, %r4;
	and.pred  	%p10, %p8, %p9;
	mov.u32 	%r56, %r14;
	@%p10 bra 	$L__BB14_5;
$L__BB14_6:
	add.s32 	%r16, %r54, 1;
	sub.s32 	%r53, %r3, %r16;
	mad.lo.s32 	%r51, %r53, %r27, %r21;
	setp.lt.u32 	%p11, %r1, %r51;
	setp.lt.u32 	%p12, %r54, %r3;
	and.pred  	%p13, %p12, %p11;
	mov.u32 	%r54, %r16;
	@%p13 bra 	$L__BB14_3;
$L__BB14_7:
	mad.lo.s32 	%r52, %r18, %r1, %r2;
	cvta.to.global.u64 	%rd6, %rd2;
	mul.wide.u32 	%rd7, %r52, 4;
	add.s64 	%rd8, %rd6, %rd7;
	st.global.f32 	[%rd8], %f11;
$L__BB14_8:
	ret;

}
	// .globl	_Z15ola_Kernel_testPfS_jjjjjjjjjjjj
.visible .entry _Z15ola_Kernel_testPfS_jjjjjjjjjjjj(
	.param .u64 .ptr .align 1 _Z15ola_Kernel_testPfS_jjjjjjjjjjjj_param_0,
	.param .u64 .ptr .align 1 _Z15ola_Kernel_testPfS_jjjjjjjjjjjj_param_1,
	.param .u32 _Z15ola_Kernel_testPfS_jjjjjjjjjjjj_param_2,
	.param .u32 _Z15ola_Kernel_testPfS_jjjjjjjjjjjj_param_3,
	.param .u32 _Z15ola_Kernel_testPfS_jjjjjjjjjjjj_param_4,
	.param .u32 _Z15ola_Kernel_testPfS_jjjjjjjjjjjj_param_5,
	.param .u32 _Z15ola_Kernel_testPfS_jjjjjjjjjjjj_param_6,
	.param .u32 _Z15ola_Kernel_testPfS_jjjjjjjjjjjj_param_7,
	.param .u32 _Z15ola_Kernel_testPfS_jjjjjjjjjjjj_param_8,
	.param .u32 _Z15ola_Kernel_testPfS_jjjjjjjjjjjj_param_9,
	.param .u32 _Z15ola_Kernel_testPfS_jjjjjjjjjjjj_param_10,
	.param .u32 _Z15ola_Kernel_testPfS_jjjjjjjjjjjj_param_11,
	.param .u32 _Z15ola_Kernel_testPfS_jjjjjjjjjjjj_param_12,
	.param .u32 _Z15ola_Kernel_testPfS_jjjjjjjjjjjj_param_13
)
{
	.reg .pred 	%p<14>;
	.reg .b32 	%r<57>;
	.reg .b32 	%f<13>;
	.reg .b64 	%rd<9>;

	ld.param.u64 	%rd2, [_Z15ola_Kernel_testPfS_jjjjjjjjjjjj_param_0];
	ld.param.u64 	%rd3, [_Z15ola_Kernel_testPfS_jjjjjjjjjjjj_param_1];
	ld.param.u32 	%r29, [_Z15ola_Kernel_testPfS_jjjjjjjjjjjj_param_2];
	ld.param.u32 	%r18, [_Z15ola_Kernel_testPfS_jjjjjjjjjjjj_param_3];
	ld.param.u32 	%r19, [_Z15ola_Kernel_testPfS_jjjjjjjjjjjj_param_4];
	ld.param.u32 	%r20, [_Z15ola_Kernel_testPfS_jjjjjjjjjjjj_param_5];
	ld.param.u32 	%r21, [_Z15ola_Kernel_testPfS_jjjjjjjjjjjj_param_6];
	ld.param.u32 	%r22, [_Z15ola_Kernel_testPfS_jjjjjjjjjjjj_param_7];
	ld.param.u32 	%r23, [_Z15ola_Kernel_testPfS_jjjjjjjjjjjj_param_8];
	ld.param.u32 	%r24, [_Z15ola_Kernel_testPfS_jjjjjjjjjjjj_param_9];
	ld.param.u32 	%r25, [_Z15ola_Kernel_testPfS_jjjjjjjjjjjj_param_10];
	ld.param.u32 	%r26, [_Z15ola_Kernel_testPfS_jjjjjjjjjjjj_param_11];
	ld.param.u32 	%r27, [_Z15ola_Kernel_testPfS_jjjjjjjjjjjj_param_12];
	ld.param.u32 	%r28, [_Z15ola_Kernel_testPfS_jjjjjjjjjjjj_param_13];
	mov.u32 	%r30, %ctaid.y;
	mov.u32 	%r31, %ntid.y;
	mov.u32 	%r32, %tid.y;
	mad.lo.s32 	%r1, %r30, %r31, %r32;
	mov.u32 	%r33, %ctaid.x;
	mov.u32 	%r34, %ntid.x;
	and.b32  	%r35, %r33, 16777215;
	mov.u32 	%r36, %tid.x;
	mad.lo.s32 	%r2, %r35, %r34, %r36;
	setp.ge.u32 	%p1, %r1, %r29;
	setp.lt.s32 	%p2, %r2, 0;
	setp.ge.u32 	%p3, %r2, %r18;
	or.pred  	%p4, %p3, %p1;
	or.pred  	%p5, %p4, %p2;
	@%p5 bra 	$L__BB15_8;
	div.u32 	%r37, %r1, %r27;
	add.s32 	%r38, %r25, -1;
	min.u32 	%r3, %r37, %r38;
	div.u32 	%r39, %r2, %r28;
	add.s32 	%r40, %r26, -1;
	min.u32 	%r4, %r39, %r40;
	mad.lo.s32 	%r41, %r3, %r27, %r21;
	setp.ge.u32 	%p6, %r1, %r41;
	mov.f32 	%f11, 0f00000000;
	@%p6 bra 	$L__BB15_7;
	mad.lo.s32 	%r5, %r4, %r28, %r22;
	add.s32 	%r6, %r23, %r1;
	add.s32 	%r7, %r24, %r2;
	cvta.to.global.u64 	%rd1, %rd3;
	mov.f32 	%f11, 0f00000000;
	mov.b32 	%r54, 0;
	mov.u32 	%r53, %r3;
$L__BB15_3:
	setp.ge.u32 	%p7, %r2, %r5;
	@%p7 bra 	$L__BB15_6;
	mul.lo.s32 	%r10, %r53, %r26;
	sub.s32 	%r44, %r54, %r3;
	mad.lo.s32 	%r11, %r44, %r27, %r6;
	mov.b32 	%r56, 0;
	mov.u32 	%r55, %r4;
$L__BB15_5:
	add.s32 	%r45, %r55, %r10;
	sub.s32 	%r46, %r56, %r4;
	mad.lo.s32 	%r47, %r45, %r19, %r11;
	mad.lo.s32 	%r48, %r46, %r28, %r7;
	mad.lo.s32 	%r49, %r47, %r20, %r48;
	mul.wide.u32 	%rd4, %r49, 4;
	add.s64 	%rd5, %rd1, %rd4;
	ld.global.f32 	%f8, [%rd5];
	add.f32 	%f11, %f11, %f8;
	add.s32 	%r14, %r56, 1;
	sub.s32 	%r55, %r4, %r14;
	mad.lo.s32 	%r50, %r55, %r28, %r22;
	setp.lt.u32 	%p8, %r2, %r50;
	setp.lt.u32 	%p9, %r56, %r4;
	and.pred  	%p10, %p8, %p9;
	mov.u32 	%r56, %r14;
	@%p10 bra 	$L__BB15_5;
$L__BB15_6:
	add.s32 	%r16, %r54, 1;
	sub.s32 	%r53, %r3, %r16;
	mad.lo.s32 	%r51, %r53, %r27, %r21;
	setp.lt.u32 	%p11, %r1, %r51;
	setp.lt.u32 	%p12, %r54, %r3;
	and.pred  	%p13, %p12, %p11;
	mov.u32 	%r54, %r16;
	@%p13 bra 	$L__BB15_3;
$L__BB15_7:
	mad.lo.s32 	%r52, %r18, %r1, %r2;
	cvta.to.global.u64 	%rd6, %rd2;
	mul.wide.u32 	%rd7, %r52, 4;
	add.s64 	%rd8, %rd6, %rd7;
	st.global.f32 	[%rd8], %f11;
$L__BB15_8:
	ret;

}
	// .globl	_Z22comp_ola_deconv_KernelP6float2iiiS0_S0_S0_ff
.visible .entry _Z22comp_ola_deconv_KernelP6float2iiiS0_S0_S0_ff(
	.param .u64 .ptr .align 1 _Z22comp_ola_deconv_KernelP6float2iiiS0_S0_S0_ff_param_0,
	.param .u32 _Z22comp_ola_deconv_KernelP6float2iiiS0_S0_S0_ff_param_1,
	.param .u32 _Z22comp_ola_deconv_KernelP6float2iiiS0_S0_S0_ff_param_2,
	.param .u32 _Z22comp_ola_deconv_KernelP6float2iiiS0_S0_S0_ff_param_3,
	.param .u64 .ptr .align 1 _Z22comp_ola_deconv_KernelP6float2iiiS0_S0_S0_ff_param_4,
	.param .u64 .ptr .align 1 _Z22comp_ola_deconv_KernelP6float2iiiS0_S0_S0_ff_param_5,
	.param .u64 .ptr .align 1 _Z22comp_ola_deconv_KernelP6float2iiiS0_S0_S0_ff_param_6,
	.param .f32 _Z22comp_ola_deconv_KernelP6float2iiiS0_S0_S0_ff_param_7,
	.param .f32 _Z22comp_ola_deconv_KernelP6float2iiiS0_S0_S0_ff_param_8
)
{
	.reg .pred 	%p<7>;
	.reg .b32 	%r<18>;
	.reg .b32 	%f<28>;
	.reg .b64 	%rd<15>;

	ld.param.u64 	%rd1, [_Z22comp_ola_deconv_KernelP6float2iiiS0_S0_S0_ff_param_0];
	ld.param.u32 	%r7, [_Z22comp_ola_deconv_KernelP6float2iiiS0_S0_S0_ff_param_1];
	ld.param.u32 	%r5, [_Z22comp_ola_deconv_KernelP6float2iiiS0_S0_S0_ff_param_2];
	ld.param.u32 	%r6, [_Z22comp_ola_deconv_KernelP6float2iiiS0_S0_S0_ff_param_3];
	ld.param.u64 	%rd2, [_Z22comp_ola_deconv_KernelP6float2iiiS0_S0_S0_ff_param_4];
	ld.param.u64 	%rd3, [_Z22comp_ola_deconv_KernelP6float2iiiS0_S0_S0_ff_param_5];
	ld.param.u64 	%rd4, [_Z22comp_ola_deconv_KernelP6float2iiiS0_S0_S0_ff_param_6];
	ld.param.f32 	%f1, [_Z22comp_ola_deconv_KernelP6float2iiiS0_S0_S0_ff_param_7];
	ld.param.f32 	%f2, [_Z22comp_ola_deconv_KernelP6float2iiiS0_S0_S0_ff_param_8];
	mov.u32 	%r8, %ctaid.x;
	mov.u32 	%r9, %ntid.x;
	mov.u32 	%r10, %tid.x;
	mad.lo.s32 	%r1, %r8, %r9, %r10;
	mov.u32 	%r11, %ctaid.y;
	mov.u32 	%r12, %ntid.y;
	mov.u32 	%r13, %tid.y;
	mad.lo.s32 	%r2, %r11, %r12, %r13;
	div.s32 	%r3, %r1, %r5;
	setp.ge.s32 	%p1, %r3, %r7;
	@%p1 bra 	$L__BB16_3;
	mul.lo.s32 	%r4, %r3, %r5;
	setp.lt.s32 	%p2, %r1, %r4;
	add.s32 	%r14, %r4, %r5;
	setp.ge.s32 	%p3, %r1, %r14;
	setp.ge.s32 	%p4, %r2, %r6;
	or.pred  	%p5, %p3, %p4;
	or.pred  	%p6, %p5, %p2;
	@%p6 bra 	$L__BB16_3;
	mad.lo.s32 	%r15, %r6, %r1, %r2;
	cvta.to.global.u64 	%rd5, %rd2;
	mul.wide.s32 	%rd6, %r15, 8;
	add.s64 	%rd7, %rd5, %rd6;
	ld.global.v2.f32 	{%f3, %f4}, [%rd7];
	cvta.to.global.u64 	%rd8, %rd3;
	add.s64 	%rd9, %rd8, %rd6;
	ld.global.v2.f32 	{%f5, %f6}, [%rd9];
	mul.f32 	%f7, %f4, %f6;
	fma.rn.f32 	%f8, %f3, %f5, %f7;
	mul.f32 	%f9, %f6, %f3;
	mul.f32 	%f10, %f4, %f5;
	sub.f32 	%f11, %f9, %f10;
	mul.f32 	%f12, %f4, %f4;
	fma.rn.f32 	%f13, %f3, %f3, %f12;
	sub.s32 	%r16, %r1, %r4;
	mad.lo.s32 	%r17, %r16, %r6, %r2;
	cvta.to.global.u64 	%rd10, %rd4;
	mul.wide.s32 	%rd11, %r17, 8;
	add.s64 	%rd12, %rd10, %rd11;
	ld.global.v2.f32 	{%f14, %f15}, [%rd12];
	fma.rn.f32 	%f16, %f1, %f14, %f13;
	add.f32 	%f17, %f2, %f16;
	mul.f32 	%f18, %f1, %f15;
	mul.f32 	%f19, %f8, %f17;
	fma.rn.f32 	%f20, %f11, %f18, %f19;
	mul.f32 	%f21, %f17, %f17;
	fma.rn.f32 	%f22, %f18, %f18, %f21;
	div.rn.f32 	%f23, %f20, %f22;
	cvta.to.global.u64 	%rd13, %rd1;
	add.s64 	%rd14, %rd13, %rd6;
	mul.f32 	%f24, %f11, %f17;
	mul.f32 	%f25, %f8, %f18;
	sub.f32 	%f26, %f24, %f25;
	div.rn.f32 	%f27, %f26, %f22;
	st.global.v2.f32 	[%rd14], {%f23, %f27};
$L__BB16_3:
	ret;

}
	// .globl	_Z23comp_ola_gdeconv_KernelP6float2iiiS0_S0_S0_S0_S0_ff
.visible .entry _Z23comp_ola_gdeconv_KernelP6float2iiiS0_S0_S0_S0_S0_ff(
	.param .u64 .ptr .align 1 _Z23comp_ola_gdeconv_KernelP6float2iiiS0_S0_S0_S0_S0_ff_param_0,
	.param .u32 _Z23comp_ola_gdeconv_KernelP6float2iiiS0_S0_S0_S0_S0_ff_param_1,
	.param .u32 _Z23comp_ola_gdeconv_KernelP6float2iiiS0_S0_S0_S0_S0_ff_param_2,
	.param .u32 _Z23comp_ola_gdeconv_KernelP6float2iiiS0_S0_S0_S0_S0_ff_param_3,
	.param .u64 .ptr .align 1 _Z23comp_ola_gdeconv_KernelP6float2iiiS0_S0_S0_S0_S0_ff_param_4,
	.param .u64 .ptr .align 1 _Z23comp_ola_gdeconv_KernelP6float2iiiS0_S0_S0_S0_S0_ff_param_5,
	.param .u64 .ptr .align 1 _Z23comp_ola_gdeconv_KernelP6float2iiiS0_S0_S0_S0_S0_ff_param_6,
	.param .u64 .ptr .align 1 _Z23comp_ola_gdeconv_KernelP6float2iiiS0_S0_S0_S0_S0_ff_param_7,
	.param .u64 .ptr .align 1 _Z23comp_ola_gdeconv_KernelP6float2iiiS0_S0_S0_S0_S0_ff_param_8,
	.param .f32 _Z23comp_ola_gdeconv_KernelP6float2iiiS0_S0_S0_S0_S0_ff_param_9,
	.param .f32 _Z23comp_ola_gdeconv_KernelP6float2iiiS0_S0_S0_S0_S0_ff_param_10
)
{
	.reg .pred 	%p<7>;
	.reg .b32 	%r<18>;
	.reg .b32 	%f<39>;
	.reg .b64 	%rd<21>;

	ld.param.u64 	%rd1, [_Z23comp_ola_gdeconv_KernelP6float2iiiS0_S0_S0_S0_S0_ff_param_0];
	ld.param.u32 	%r7, [_Z23comp_ola_gdeconv_KernelP6float2iiiS0_S0_S0_S0_S0_ff_param_1];
	ld.param.u32 	%r5, [_Z23comp_ola_gdeconv_KernelP6float2iiiS0_S0_S0_S0_S0_ff_param_2];
	ld.param.u32 	%r6, [_Z23comp_ola_gdeconv_KernelP6float2iiiS0_S0_S0_S0_S0_ff_param_3];
	ld.param.u64 	%rd2, [_Z23comp_ola_gdeconv_KernelP6float2iiiS0_S0_S0_S0_S0_ff_param_4];
	ld.param.u64 	%rd3, [_Z23comp_ola_gdeconv_KernelP6float2iiiS0_S0_S0_S0_S0_ff_param_5];
	ld.param.u64 	%rd4, [_Z23comp_ola_gdeconv_KernelP6float2iiiS0_S0_S0_S0_S0_ff_param_6];
	ld.param.u64 	%rd5, [_Z23comp_ola_gdeconv_KernelP6float2iiiS0_S0_S0_S0_S0_ff_param_7];
	ld.param.u64 	%rd6, [_Z23comp_ola_gdeconv_KernelP6float2iiiS0_S0_S0_S0_S0_ff_param_8];
	ld.param.f32 	%f1, [_Z23comp_ola_gdeconv_KernelP6float2iiiS0_S0_S0_S0_S0_ff_param_9];
	ld.param.f32 	%f2, [_Z23comp_ola_gdeconv_KernelP6float2iiiS0_S0_S0_S0_S0_ff_param_10];
	mov.u32 	%r8, %ctaid.x;
	mov.u32 	%r9, %ntid.x;
	mov.u32 	%r10, %tid.x;
	mad.lo.s32 	%r1, %r8, %r9, %r10;
	mov.u32 	%r11, %ctaid.y;
	mov.u32 	%r12, %ntid.y;
	mov.u32 	%r13, %tid.y;
	mad.lo.s32 	%r2, %r11, %r12, %r13;
	div.s32 	%r3, %r1, %r5;
	setp.ge.s32 	%p1, %r3, %r7;
	@%p1 bra 	$L__BB17_3;
	mul.lo.s32 	%r4, %r3, %r5;
	setp.lt.s32 	%p2, %r1, %r4;
	add.s32 	%r14, %r4, %r5;
	setp.ge.s32 	%p3, %r1, %r14;
	setp.ge.s32 	%p4, %r2, %r6;
	or.pred  	%p5, %p3, %p4;
	or.pred  	%p6, %p5, %p2;
	@%p6 bra 	$L__BB17_3;
	mad.lo.s32 	%r15, %r6, %r1, %r2;
	cvta.to.global.u64 	%rd7, %rd2;
	mul.wide.s32 	%rd8, %r15, 8;
	add.s64 	%rd9, %rd7, %rd8;
	ld.global.v2.f32 	{%f3, %f4}, [%rd9];
	cvta.to.global.u64 	%rd10, %rd4;
	add.s64 	%rd11, %rd10, %rd8;
	ld.global.v2.f32 	{%f5, %f6}, [%rd11];
	mul.f32 	%f7, %f4, %f6;
	fma.rn.f32 	%f8, %f3, %f5, %f7;
	cvta.to.global.u64 	%rd12, %rd3;
	add.s64 	%rd13, %rd12, %rd8;
	ld.global.v2.f32 	{%f9, %f10}, [%rd13];
	cvta.to.global.u64 	%rd14, %rd5;
	add.s64 	%rd15, %rd14, %rd8;
	ld.global.v2.f32 	{%f11, %f12}, [%rd15];
	fma.rn.f32 	%f13, %f9, %f11, %f8;
	fma.rn.f32 	%f14, %f10, %f12, %f13;
	mul.f32 	%f15, %f3, %f6;
	mul.f32 	%f16, %f4, %f5;
	sub.f32 	%f17, %f15, %f16;
	mul.f32 	%f18, %f10, %f11;
	sub.f32 	%f19, %f17, %f18;
	fma.rn.f32 	%f20, %f9, %f12, %f19;
	mul.f32 	%f21, %f4, %f4;
	fma.rn.f32 	%f22, %f3, %f3, %f21;
	fma.rn.f32 	%f23, %f9, %f9, %f22;
	fma.rn.f32 	%f24, %f10, %f10, %f23;
	sub.s32 	%r16, %r1, %r4;
	mad.lo.s32 	%r17, %r16, %r6, %r2;
	cvta.to.global.u64 	%rd16, %rd6;
	mul.wide.s32 	%rd17, %r17, 8;
	add.s64 	%rd18, %rd16, %rd17;
	ld.global.v2.f32 	{%f25, %f26}, [%rd18];
	fma.rn.f32 	%f27, %f1, %f25, %f24;
	add.f32 	%f28, %f2, %f27;
	mul.f32 	%f29, %f1, %f26;
	mul.f32 	%f30, %f14, %f28;
	fma.rn.f32 	%f31, %f20, %f29, %f30;
	mul.f32 	%f32, %f28, %f28;
	fma.rn.f32 	%f33, %f29, %f29, %f32;
	div.rn.f32 	%f34, %f31, %f33;
	cvta.to.global.u64 	%rd19, %rd1;
	add.s64 	%rd20, %rd19, %rd8;
	mul.f32 	%f35, %f20, %f28;
	mul.f32 	%f36, %f14, %f29;
	sub.f32 	%f37, %f35, %f36;
	div.rn.f32 	%f38, %f37, %f33;
	st.global.v2.f32 	[%rd20], {%f34, %f38};
$L__BB17_3:
	ret;

}
	// .globl	_Z23comp_ola_sdeconv_KernelP6float2iiiS0_S0_S0_S0_S0_S0_S0_fff
.visible .entry _Z23comp_ola_sdeconv_KernelP6float2iiiS0_S0_S0_S0_S0_S0_S0_fff(
	.param .u64 .ptr .align 1 _Z23comp_ola_sdeconv_KernelP6float2iiiS0_S0_S0_S0_S0_S0_S0_fff_param_0,
	.param .u32 _Z23comp_ola_sdeconv_KernelP6float2iiiS0_S0_S0_S0_S0_S0_S0_fff_param_1,
	.param .u32 _Z23comp_ola_sdeconv_KernelP6float2iiiS0_S0_S0_S0_S0_S0_S0_fff_param_2,
	.param .u32 _Z23comp_ola_sdeconv_KernelP6float2iiiS0_S0_S0_S0_S0_S0_S0_fff_param_3,
	.param .u64 .ptr .align 1 _Z23comp_ola_sdeconv_KernelP6float2iiiS0_S0_S0_S0_S0_S0_S0_fff_param_4,
	.param .u64 .ptr .align 1 _Z23comp_ola_sdeconv_KernelP6float2iiiS0_S0_S0_S0_S0_S0_S0_fff_param_5,
	.param .u64 .ptr .align 1 _Z23comp_ola_sdeconv_KernelP6float2iiiS0_S0_S0_S0_S0_S0_S0_fff_param_6,
	.param .u64 .ptr .align 1 _Z23comp_ola_sdeconv_KernelP6float2iiiS0_S0_S0_S0_S0_S0_S0_fff_param_7,
	.param .u64 .ptr .align 1 _Z23comp_ola_sdeconv_KernelP6float2iiiS0_S0_S0_S0_S0_S0_S0_fff_param_8,
	.param .u64 .ptr .align 1 _Z23comp_ola_sdeconv_KernelP6float2iiiS0_S0_S0_S0_S0_S0_S0_fff_param_9,
	.param .u64 .ptr .align 1 _Z23comp_ola_sdeconv_KernelP6float2iiiS0_S0_S0_S0_S0_S0_S0_fff_param_10,
	.param .f32 _Z23comp_ola_sdeconv_KernelP6float2iiiS0_S0_S0_S0_S0_S0_S0_fff_param_11,
	.param .f32 _Z23comp_ola_sdeconv_KernelP6float2iiiS0_S0_S0_S0_S0_S0_S0_fff_param_12,
	.param .f32 _Z23comp_ola_sdeconv_KernelP6float2iiiS0_S0_S0_S0_S0_S0_S0_fff_param_13
)
{
	.reg .pred 	%p<7>;
	.reg .b32 	%r<18>;
	.reg .b32 	%f<47>;
	.reg .b64 	%rd<30>;

	ld.param.u32 	%r7, [_Z23comp_ola_sdeconv_KernelP6float2iiiS0_S0_S0_S0_S0_S0_S0_fff_param_1];
	ld.param.u32 	%r5, [_Z23comp_ola_sdeconv_KernelP6float2iiiS0_S0_S0_S0_S0_S0_S0_fff_param_2];
	ld.param.u32 	%r6, [_Z23comp_ola_sdeconv_KernelP6float2iiiS0_S0_S0_S0_S0_S0_S0_fff_param_3];
	ld.param.u64 	%rd3, [_Z23comp_ola_sdeconv_KernelP6float2iiiS0_S0_S0_S0_S0_S0_S0_fff_param_5];
	ld.param.u64 	%rd4, [_Z23comp_ola_sdeconv_KernelP6float2iiiS0_S0_S0_S0_S0_S0_S0_fff_param_6];
	ld.param.u64 	%rd5, [_Z23comp_ola_sdeconv_KernelP6float2iiiS0_S0_S0_S0_S0_S0_S0_fff_param_7];
	ld.param.u64 	%rd7, [_Z23comp_ola_sdeconv_KernelP6float2iiiS0_S0_S0_S0_S0_S0_S0_fff_param_9];
	ld.param.u64 	%rd8, [_Z23comp_ola_sdeconv_KernelP6float2iiiS0_S0_S0_S0_S0_S0_S0_fff_param_10];
	ld.param.f32 	%f1, [_Z23comp_ola_sdeconv_KernelP6float2iiiS0_S0_S0_S0_S0_S0_S0_fff_param_11];
	ld.param.f32 	%f2, [_Z23comp_ola_sdeconv_KernelP6float2iiiS0_S0_S0_S0_S0_S0_S0_fff_param_12];
	ld.param.f32 	%f3, [_Z23comp_ola_sdeconv_KernelP6float2iiiS0_S0_S0_S0_S0_S0_S0_fff_param_13];
	mov.u32 	%r8, %ctaid.x;
	mov.u32 	%r9, %ntid.x;
	mov.u32 	%r10, %tid.x;
	mad.lo.s32 	%r1, %r8, %r9, %r10;
	mov.u32 	%r11, %ctaid.y;
	mov.u32 	%r12, %ntid.y;
	mov.u32 	%r13, %tid.y;
	mad.lo.s32 	%r2, %r11, %r12, %r13;
	div.s32 	%r3, %r1, %r5;
	setp.ge.s32 	%p1, %r3, %r7;
	@%p1 bra 	$L__BB18_3;
	mul.lo.s32 	%r4, %r3, %r5;
	setp.lt.s32 	%p2, %r1, %r4;
	add.s32 	%r14, %r4, %r5;
	setp.ge.s32 	%p3, %r1, %r14;
	setp.ge.s32 	%p4, %r2, %r6;
	or.pred  	%p5, %p3, %p4;
	or.pred  	%p6, %p5, %p2;
	@%p6 bra 	$L__BB18_3;
	ld.param.u64 	%rd29, [_Z23comp_ola_sdeconv_KernelP6float2iiiS0_S0_S0_S0_S0_S0_S0_fff_param_8];
	ld.param.u64 	%rd28, [_Z23comp_ola_sdeconv_KernelP6float2iiiS0_S0_S0_S0_S0_S0_S0_fff_param_4];
	ld.param.u64 	%rd27, [_Z23comp_ola_sdeconv_KernelP6float2iiiS0_S0_S0_S0_S0_S0_S0_fff_param_0];
	sub.s32 	%r15, %r1, %r4;
	mad.lo.s32 	%r16, %r15, %r6, %r2;
	cvta.to.global.u64 	%rd9, %rd28;
	mul.wide.s32 	%rd10, %r16, 8;
	add.s64 	%rd11, %rd9, %rd10;
	ld.global.v2.f32 	{%f4, %f5}, [%rd11];
	mad.lo.s32 	%r17, %r6, %r1, %r2;
	cvta.to.global.u64 	%rd12, %rd4;
	mul.wide.s32 	%rd13, %r17, 8;
	add.s64 	%rd14, %rd12, %rd13;
	ld.global.v2.f32 	{%f6, %f7}, [%rd14];
	mul.f32 	%f8, %f5, %f7;
	fma.rn.f32 	%f9, %f4, %f6, %f8;
	cvta.to.global.u64 	%rd15, %rd3;
	add.s64 	%rd16, %rd15, %rd10;
	ld.global.v2.f32 	{%f10, %f11}, [%rd16];
	cvta.to.global.u64 	%rd17, %rd5;
	add.s64 	%rd18, %rd17, %rd13;
	ld.global.v2.f32 	{%f12, %f13}, [%rd18];
	fma.rn.f32 	%f14, %f10, %f12, %f9;
	fma.rn.f32 	%f15, %f11, %f13, %f14;
	cvta.to.global.u64 	%rd19, %rd29;
	add.s64 	%rd20, %rd19, %rd13;
	ld.global.v2.f32 	{%f16, %f17}, [%rd20];
	mul.f32 	%f18, %f1, %f2;
	div.rn.f32 	%f19, %f16, %f18;
	add.f32 	%f20, %f15, %f19;
	mul.f32 	%f21, %f4, %f7;
	mul.f32 	%f22, %f5, %f6;
	sub.f32 	%f23, %f21, %f22;
	mul.f32 	%f24, %f11, %f12;
	sub.f32 	%f25, %f23, %f24;
	fma.rn.f32 	%f26, %f10, %f13, %f25;
	div.rn.f32 	%f27, %f17, %f18;
	add.f32 	%f28, %f26, %f27;
	cvta.to.global.u64 	%rd21, %rd7;
	add.s64 	%rd22, %rd21, %rd13;
	ld.global.v2.f32 	{%f29, %f30}, [%rd22];
	mul.f32 	%f31, %f30, %f30;
	fma.rn.f32 	%f32, %f29, %f29, %f31;
	div.rn.f32 	%f33, %f32, %f18;
	cvta.to.global.u64 	%rd23, %rd8;
	add.s64 	%rd24, %rd23, %rd10;
	ld.global.v2.f32 	{%f34, %f35}, [%rd24];
	add.f32 	%f36, %f34, %f33;
	add.f32 	%f37, %f3, %f36;
	mul.f32 	%f38, %f20, %f37;
	fma.rn.f32 	%f39, %f28, %f35, %f38;
	mul.f32 	%f40, %f37, %f37;
	fma.rn.f32 	%f41, %f35, %f35, %f40;
	div.rn.f32 	%f42, %f39, %f41;
	cvta.to.global.u64 	%rd25, %rd27;
	add.s64 	%rd26, %rd25, %rd13;
	mul.f32 	%f43, %f28, %f37;
	mul.f32 	%f44, %f20, %f35;
	sub.f32 	%f45, %f43, %f44;
	div.rn.f32 	%f46, %f45, %f41;
	st.global.v2.f32 	[%rd26], {%f42, %f46};
$L__BB18_3:
	ret;

}


// ===== COMPILED SASS (sm_100) =====

	.target	sm_100

	.elftype	@"ET_EXEC"


//--------------------- .note.nv.tkinfo           --------------------------
	.section	.note.nv.tkinfo,"",@"SHT_NOTE"
	.sectionflags	@"SHF_NOTE_NV_TKINFO"
	.tkinfo
        /*0018*/ 	.word	0x00000002
        /*0030*/ 	.string	""
        /*0030*/ 	.string	"ptxas"
        /*0030*/ 	.string	"Cuda compilation tools, release 13.0, V13.0.88"
        /*0030*/ 	.string	"Build cuda_13.0.r13.0/compiler.36424714_0"
        /*0030*/ 	.string	"-arch sm_100 -m 64 "



//--------------------- .note.nv.cuinfo           --------------------------
	.section	.note.nv.cuinfo,"",@"SHT_NOTE"
	.sectionflags	@"SHF_NOTE_NV_CUINFO"
        /*0018*/ 	.short	0x0002
        /*001a*/ 	.short	0x0064
        /*001c*/ 	.short	0x0082
	.zero		2


//--------------------- .nv.info                  --------------------------
	.section	.nv.info,"",@"SHT_CUDA_INFO"
	.align	4


	//----- nvinfo : EIATTR_REGCOUNT
	.align		4
        /*0000*/ 	.byte	0x04, 0x2f
        /*0002*/ 	.short	(.L_1 - .L_0)
	.align		4
.L_0:
        /*0004*/ 	.word	index@(_Z19chop_mod_pad_KernelPfiiiS_iiS_iiiiiiii)
        /*0008*/ 	.word	0x00000014


	//----- nvinfo : EIATTR_FRAME_SIZE
	.align		4
.L_1:
        /*000c*/ 	.byte	0x04, 0x11
        /*000e*/ 	.short	(.L_3 - .L_2)
	.align		4
.L_2:
        /*0010*/ 	.word	index@(_Z19chop_mod_pad_KernelPfiiiS_iiS_iiiiiiii)
        /*0014*/ 	.word	0x00000000


	//----- nvinfo : EIATTR_REGCOUNT
	.align		4
.L_3:
        /*0018*/ 	.byte	0x04, 0x2f
        /*001a*/ 	.short	(.L_5 - .L_4)
	.align		4
.L_4:
        /*001c*/ 	.word	index@(_Z26chop_mod_pad_ComplexKernelP6float2iiiPfiiS1_iiiiiiii)
        /*0020*/ 	.word	0x00000014


	//----- nvinfo : EIATTR_FRAME_SIZE
	.align		4
.L_5:
        /*0024*/ 	.byte	0x04, 0x11
        /*0026*/ 	.short	(.L_7 - .L_6)
	.align		4
.L_6:
        /*0028*/ 	.word	index@(_Z26chop_mod_pad_ComplexKernelP6float2iiiPfiiS1_iiiiiiii)
        /*002c*/ 	.word	0x00000000


	//----- nvinfo : EIATTR_REGCOUNT
	.align		4
.L_7:
        /*0030*/ 	.byte	0x04, 0x2f
        /*0032*/ 	.short	(.L_9 - .L_8)
	.align		4
.L_8:
        /*0034*/ 	.word	index@(_Z15chop_pad_KernelPfiiiS_iiiiiiiiii)
        /*0038*/ 	.word	0x00000010


	//----- nvinfo : EIATTR_FRAME_SIZE
	.align		4
.L_9:
        /*003c*/ 	.byte	0x04, 0x11
        /*003e*/ 	.short	(.L_11 - .L_10)
	.align		4
.L_10:
        /*0040*/ 	.word	index@(_Z15chop_pad_KernelPfiiiS_iiiiiiiiii)
        /*0044*/ 	.word	0x00000000


	//----- nvinfo : EIATTR_REGCOUNT
	.align		4
.L_11:
        /*0048*/ 	.byte	0x04, 0x2f
        /*004a*/ 	.short	(.L_13 - .L_12)
	.align		4
.L_12:
        /*004c*/ 	.word	index@(_Z20chop_pad_Kernel_testPfjjjS_jjjjjjjjjj)
        /*0050*/ 	.word	0x0000000d


	//----- nvinfo : EIATTR_FRAME_SIZE
	.align		4
.L_13:
        /*0054*/ 	.byte	0x04, 0x11
        /*0056*/ 	.short	(.L_15 - .L_14)
	.align		4
.L_14:
        /*0058*/ 	.word	index@(_Z20chop_pad_Kernel_testPfjjjS_jjjjjjjjjj)
        /*005c*/ 	.word	0x00000000


	//----- nvinfo : EIATTR_REGCOUNT
	.align		4
.L_15:
        /*0060*/ 	.byte	0x04, 0x2f
        /*0062*/ 	.short	(.L_17 - .L_16)
	.align		4
.L_16:
        /*0064*/ 	.word	index@(_Z22chop_pad_ComplexKernelP6float2iiiPfiiiiiiiiii)
        /*0068*/ 	.word	0x00000010


	//----- nvinfo : EIATTR_FRAME_SIZE
	.align		4
.L_17:
        /*006c*/ 	.byte	0x04, 0x11
        /*006e*/ 	.short	(.L_19 - .L_18)
	.align		4
.L_18:
        /*0070*/ 	.word	index@(_Z22chop_pad_ComplexKernelP6float2iiiPfiiiiiiiiii)
        /*0074*/ 	.word	0x00000000


	//----- nvinfo : EIATTR_REGCOUNT
	.align		4
.L_19:
        /*0078*/ 	.byte	0x04, 0x2f
        /*007a*/ 	.short	(.L_21 - .L_20)
	.align		4
.L_20:
        /*007c*/ 	.word	index@(_Z27chop_pad_ComplexKernel_testP6float2jjjPfjjjjjjjjjj)
        /*0080*/ 	.word	0x0000000d


	//----- nvinfo : EIATTR_FRAME_SIZE
	.align		4
.L_21:
        /*0084*/ 	.byte	0x04, 0x11
        /*0086*/ 	.short	(.L_23 - .L_22)
	.align		4
.L_22:
        /*0088*/ 	.word	index@(_Z27chop_pad_ComplexKernel_testP6float2jjjPfjjjjjjjjjj)
        /*008c*/ 	.word	0x00000000


	//----- nvinfo : EIATTR_REGCOUNT
	.align		4
.L_23:
        /*0090*/ 	.byte	0x04, 0x2f
        /*0092*/ 	.short	(.L_25 - .L_24)
	.align		4
.L_24:
        /*0094*/ 	.word	index@(_Z13zeroPadKernelPfiiS_iiii)
        /*0098*/ 	.word	0x0000000a


	//----- nvinfo : EIATTR_FRAME_SIZE
	.align		4
.L_25:
        /*009c*/ 	.byte	0x04, 0x11
        /*009e*/ 	.short	(.L_27 - .L_26)
	.align		4
.L_26:
        /*00a0*/ 	.word	index@(_Z13zeroPadKernelPfiiS_iiii)
        /*00a4*/ 	.word	0x00000000


	//----- nvinfo : EIATTR_REGCOUNT
	.align		4
.L_27:
        /*00a8*/ 	.byte	0x04, 0x2f
        /*00aa*/ 	.short	(.L_29 - .L_28)
	.align		4
.L_28:
        /*00ac*/ 	.word	index@(_Z20zeroPadComplexKernelP6float2iiPfiiii)
        /*00b0*/ 	.word	0x0000000c


	//----- nvinfo : EIATTR_FRAME_SIZE
	.align		4
.L_29:
        /*00b4*/ 	.byte	0x04, 0x11
        /*00b6*/ 	.short	(.L_31 - .L_30)
	.align		4
.L_30:
        /*00b8*/ 	.word	index@(_Z20zeroPadComplexKernelP6float2iiPfiiii)
        /*00bc*/ 	.word	0x00000000


	//----- nvinfo : EIATTR_REGCOUNT
	.align		4
.L_31:
        /*00c0*/ 	.byte	0x04, 0x2f
        /*00c2*/ 	.short	(.L_33 - .L_32)
	.align		4
.L_32:
        /*00c4*/ 	.word	index@(_Z16pad_stack_KernelPfiiiS_iiii)
        /*00c8*/ 	.word	0x00000010


	//----- nvinfo : EIATTR_FRAME_SIZE
	.align		4
.L_33:
        /*00cc*/ 	.byte	0x04, 0x11
        /*00ce*/ 	.short	(.L_35 - .L_34)
	.align		4
.L_34:
        /*00d0*/ 	.word	index@(_Z16pad_stack_KernelPfiiiS_iiii)
        /*00d4*/ 	.word	0x00000000


	//----- nvinfo : EIATTR_REGCOUNT
	.align		4
.L_35:
        /*00d8*/ 	.byte	0x04, 0x2f
        /*00da*/ 	.short	(.L_37 - .L_36)
	.align		4
.L_36:
        /*00dc*/ 	.word	index@(_Z23pad_stack_ComplexKernelPfiiiP6float2iiii)
        /*00e0*/ 	.word	0x00000010


	//----- nvinfo : EIATTR_FRAME_SIZE
	.align		4
.L_37:
        /*00e4*/ 	.byte	0x04, 0x11
        /*00e6*/ 	.short	(.L_39 - .L_38)
	.align		4
.L_38:
        /*00e8*/ 	.word	index@(_Z23pad_stack_ComplexKernelPfiiiP6float2iiii)
        /*00ec*/ 	.word	0x00000000


	//----- nvinfo : EIATTR_REGCOUNT
	.align		4
.L_39:
        /*00f0*/ 	.byte	0x04, 0x2f
        /*00f2*/ 	.short	(.L_41 - .L_40)
	.align		4
.L_40:
        /*00f4*/ 	.word	index@(_Z17crop_stack_KernelPfiiiS_iiii)
        /*00f8*/ 	.word	0x0000000e


	//----- nvinfo : EIATTR_FRAME_SIZE
	.align		4
.L_41:
        /*00fc*/ 	.byte	0x04, 0x11
        /*00fe*/ 	.short	(.L_43 - .L_42)
	.align		4
.L_42:
        /*0100*/ 	.word	index@(_Z17crop_stack_KernelPfiiiS_iiii)
        /*0104*/ 	.word	0x00000000


	//----- nvinfo : EIATTR_REGCOUNT
	.align		4
.L_43:
        /*0108*/ 	.byte	0x04, 0x2f
        /*010a*/ 	.short	(.L_45 - .L_44)
	.align		4
.L_44:
        /*010c*/ 	.word	index@(_Z24crop_stack_ComplexKernelP6float2iiiS0_iiii)
        /*0110*/ 	.word	0x0000000e


	//----- nvinfo : EIATTR_FRAME_SIZE
	.align		4
.L_45:
        /*0114*/ 	.byte	0x04, 0x11
        /*0116*/ 	.short	(.L_47 - .L_46)
	.align		4
.L_46:
        /*0118*/ 	.word	index@(_Z24crop_stack_ComplexKernelP6float2iiiS0_iiii)
        /*011c*/ 	.word	0x00000000


	//----- nvinfo : EIATTR_REGCOUNT
	.align		4
.L_47:
        /*0120*/ 	.byte	0x04, 0x2f
        /*0122*/ 	.short	(.L_49 - .L_48)
	.align		4
.L_48:
        /*0124*/ 	.word	index@(_Z11crop_KernelPfiiS_iiii)
        /*0128*/ 	.word	0x0000000a


	//----- nvinfo : EIATTR_FRAME_SIZE
	.align		4
.L_49:
        /*012c*/ 	.byte	0x04, 0x11
        /*012e*/ 	.short	(.L_51 - .L_50)
	.align		4
.L_50:
        /*0130*/ 	.word	index@(_Z11crop_KernelPfiiS_iiii)
        /*0134*/ 	.word	0x00000000


	//----- nvinfo : EIATTR_REGCOUNT
	.align		4
.L_51:
        /*0138*/ 	.byte	0x04, 0x2f
        /*013a*/ 	.short	(.L_53 - .L_52)
	.align		4
.L_52:
        /*013c*/ 	.word	index@(_Z18crop_ComplexKernelPfiiP6float2iiii)
        /*0140*/ 	.word	0x0000000a


	//----- nvinfo : EIATTR_FRAME_SIZE
	.align		4
.L_53:
        /*0144*/ 	.byte	0x04, 0x11
        /*0146*/ 	.short	(.L_55 - .L_54)
	.align		4
.L_54:
        /*0148*/ 	.word	index@(_Z18crop_ComplexKernelPfiiP6float2iiii)
        /*014c*/ 	.word	0x00000000


	//----- nvinfo : EIATTR_REGCOUNT
	.align		4
.L_55:
        /*0150*/ 	.byte	0x04, 0x2f
        /*0152*/ 	.short	(.L_57 - .L_56)
	.align		4
.L_56:
        /*0154*/ 	.word	index@(_Z22ola_ComplexKernel_testPfP6float2jjjjjjjjjjjj)
        /*0158*/ 	.word	0x0000001a


	//----- nvinfo : EIATTR_FRAME_SIZE
	.align		4
.L_57:
        /*015c*/ 	.byte	0x04, 0x11
        /*015e*/ 	.short	(.L_59 - .L_58)
	.align		4
.L_58:
        /*0160*/ 	.word	index@(_Z22ola_ComplexKernel_testPfP6float2jjjjjjjjjjjj)
        /*0164*/ 	.word	0x00000000


	//----- nvinfo : EIATTR_REGCOUNT
	.align		4
.L_59:
        /*0168*/ 	.byte	0x04, 0x2f
        /*016a*/ 	.short	(.L_61 - .L_60)
	.align		4
.L_60:
        /*016c*/ 	.word	index@(_Z15ola_Kernel_testPfS_jjjjjjjjjjjj)
        /*0170*/ 	.word	0x0000001a


	//----- nvinfo : EIATTR_FRAME_SIZE
	.align		4
.L_61:
        /*0174*/ 	.byte	0x04, 0x11
        /*0176*/ 	.short	(.L_63 - .L_62)
	.align		4
.L_62:
        /*0178*/ 	.word	index@(_Z15ola_Kernel_testPfS_jjjjjjjjjjjj)
        /*017c*/ 	.word	0x00000000


	//----- nvinfo : EIATTR_REGCOUNT
	.align		4
.L_63:
        /*0180*/ 	.byte	0x04, 0x2f
        /*0182*/ 	.short	(.L_65 - .L_64)
	.align		4
.L_64:
        /*0184*/ 	.word	index@(_Z22comp_ola_deconv_KernelP6float2iiiS0_S0_S0_ff)
        /*0188*/ 	.word	0x00000014


	//----- nvinfo : EIATTR_FRAME_SIZE
	.align		4
.L_65:
        /*018c*/ 	.byte	0x04, 0x11
        /*018e*/ 	.short	(.L_67 - .L_66)
	.align		4
.L_66:
        /*0190*/ 	.word	index@($__internal_2_$__cuda_sm3x_div_rn_noftz_f32_slowpath)
        /*0194*/ 	.word	0x00000000


	//----- nvinfo : EIATTR_FRAME_SIZE
	.align		4
.L_67:
        /*0198*/ 	.byte	0x04, 0x11
        /*019a*/ 	.short	(.L_69 - .L_68)
	.align		4
.L_68:
        /*019c*/ 	.word	index@(_Z22comp_ola_deconv_KernelP6float2iiiS0_S0_S0_ff)
        /*01a0*/ 	.word	0x00000000


	//----- nvinfo : EIATTR_REGCOUNT
	.align		4
.L_69:
        /*01a4*/ 	.byte	0x04, 0x2f
        /*01a6*/ 	.short	(.L_71 - .L_70)
	.align		4
.L_70:
        /*01a8*/ 	.word	index@(_Z23comp_ola_gdeconv_KernelP6float2iiiS0_S0_S0_S0_S0_ff)
        /*01ac*/ 	.word	0x00000014


	//----- nvinfo : EIATTR_FRAME_SIZE
	.align		4
.L_71:
        /*01b0*/ 	.byte	0x04, 0x11
        /*01b2*/ 	.short	(.L_73 - .L_72)
	.align		4
.L_72:
        /*01b4*/ 	.word	index@($__internal_1_$__cuda_sm3x_div_rn_noftz_f32_slowpath)
        /*01b8*/ 	.word	0x00000000


	//----- nvinfo : EIATTR_FRAME_SIZE
	.align		4
.L_73:
        /*01bc*/ 	.byte	0x04, 0x11
        /*01be*/ 	.short	(.L_75 - .L_74)
	.align		4
.L_74:
        /*01c0*/ 	.word	index@(_Z23comp_ola_gdeconv_KernelP6float2iiiS0_S0_S0_S0_S0_ff)
        /*01c4*/ 	.word	0x00000000


	//----- nvinfo : EIATTR_REGCOUNT
	.align		4
.L_75:
        /*01c8*/ 	.byte	0x04, 0x2f
        /*01ca*/ 	.short	(.L_77 - .L_76)
	.align		4
.L_76:
        /*01cc*/ 	.word	index@(_Z23comp_ola_sdeconv_KernelP6float2iiiS0_S0_S0_S0_S0_S0_S0_fff)
        /*01d0*/ 	.word	0x0000001a


	//----- nvinfo : EIATTR_FRAME_SIZE
	.align		4
.L_77:
        /*01d4*/ 	.byte	0x04, 0x11
        /*01d6*/ 	.short	(.L_79 - .L_78)
	.align		4
.L_78:
        /*01d8*/ 	.word	index@($__internal_0_$__cuda_sm3x_div_rn_noftz_f32_slowpath)
        /*01dc*/ 	.word	0x00000000


	//----- nvinfo : EIATTR_FRAME_SIZE
	.align		4
.L_79:
        /*01e0*/ 	.byte	0x04, 0x11
        /*01e2*/ 	.short	(.L_81 - .L_80)
	.align		4
.L_80:
        /*01e4*/ 	.word	index@(_Z23comp_ola_sdeconv_KernelP6float2iiiS0_S0_S0_S0_S0_S0_S0_fff)
        /*01e8*/ 	.word	0x00000000


	//----- nvinfo : EIATTR_MIN_STACK_SIZE
	.align		4
.L_81:
        /*01ec*/ 	.byte	0x04, 0x12
        /*01ee*/ 	.short	(.L_83 - .L_82)
	.align		4
.L_82:
        /*01f0*/ 	.word	index@(_Z23comp_ola_sdeconv_KernelP6float2iiiS0_S0_S0_S0_S0_S0_S0_fff)
        /*01f4*/ 	.word	0x00000000


	//----- nvinfo : EIATTR_MIN_STACK_SIZE
	.align		4
.L_83:
        /*01f8*/ 	.byte	0x04, 0x12
        /*01fa*/ 	.short	(.L_85 - .L_84)
	.align		4
.L_84:
        /*01fc*/ 	.word	index@(_Z23comp_ola_gdeconv_KernelP6float2iiiS0_S0_S0_S0_S0_ff)
        /*0200*/ 	.word	0x00000000


	//----- nvinfo : EIATTR_MIN_STACK_SIZE
	.align		4
.L_85:
        /*0204*/ 	.byte	0x04, 0x12
        /*0206*/ 	.short	(.L_87 - .L_86)
	.align		4
.L_86:
        /*0208*/ 	.word	index@(_Z22comp_ola_deconv_KernelP6float2iiiS0_S0_S0_ff)
        /*020c*/ 	.word	0x00000000


	//----- nvinfo : EIATTR_MIN_STACK_SIZE
	.align		4
.L_87:
        /*0210*/ 	.byte	0x04, 0x12
        /*0212*/ 	.short	(.L_89 - .L_88)
	.align		4
.L_88:
        /*0214*/ 	.word	index@(_Z15ola_Kernel_testPfS_jjjjjjjjjjjj)
        /*0218*/ 	.word	0x00000000


	//----- nvinfo : EIATTR_MIN_STACK_SIZE
	.align		4
.L_89:
        /*021c*/ 	.byte	0x04, 0x12
        /*021e*/ 	.short	(.L_91 - .L_90)
	.align		4
.L_90:
        /*0220*/ 	.word	index@(_Z22ola_ComplexKernel_testPfP6float2jjjjjjjjjjjj)
        /*0224*/ 	.word	0x00000000


	//----- nvinfo : EIATTR_MIN_STACK_SIZE
	.align		4
.L_91:
        /*0228*/ 	.byte	0x04, 0x12
        /*022a*/ 	.short	(.L_93 - .L_92)
	.align		4
.L_92:
        /*022c*/ 	.word	index@(_Z18crop_ComplexKernelPfiiP6float2iiii)
        /*0230*/ 	.word	0x00000000


	//----- nvinfo : EIATTR_MIN_STACK_SIZE
	.align		4
.L_93:
        /*0234*/ 	.byte	0x04, 0x12
        /*0236*/ 	.short	(.L_95 - .L_94)
	.align		4
.L_94:
        /*0238*/ 	.word	index@(_Z11crop_KernelPfiiS_iiii)
        /*023c*/ 	.word	0x00000000


	//----- nvinfo : EIATTR_MIN_STACK_SIZE
	.align		4
.L_95:
        /*0240*/ 	.byte	0x04, 0x12
        /*0242*/ 	.short	(.L_97 - .L_96)
	.align		4
.L_96:
        /*0244*/ 	.word	index@(_Z24crop_stack_ComplexKernelP6float2iiiS0_iiii)
        /*0248*/ 	.word	0x00000000


	//----- nvinfo : EIATTR_MIN_STACK_SIZE
	.align		4
.L_97:
        /*024c*/ 	.byte	0x04, 0x12
        /*024e*/ 	.short	(.L_99 - .L_98)
	.align		4
.L_98:
        /*0250*/ 	.word	index@(_Z17crop_stack_KernelPfiiiS_iiii)
        /*0254*/ 	.word	0x00000000


	//----- nvinfo : EIATTR_MIN_STACK_SIZE
	.align		4
.L_99:
        /*0258*/ 	.byte	0x04, 0x12
        /*025a*/ 	.short	(.L_101 - .L_100)
	.align		4
.L_100:
        /*025c*/ 	.word	index@(_Z23pad_stack_ComplexKernelPfiiiP6float2iiii)
        /*0260*/ 	.word	0x00000000


	//----- nvinfo : EIATTR_MIN_STACK_SIZE
	.align		4
.L_101:
        /*0264*/ 	.byte	0x04, 0x12
        /*0266*/ 	.short	(.L_103 - .L_102)
	.align		4
.L_102:
        /*0268*/ 	.word	index@(_Z16pad_stack_KernelPfiiiS_iiii)
        /*026c*/ 	.word	0x00000000


	//----- nvinfo : EIATTR_MIN_STACK_SIZE
	.align		4
.L_103:
        /*0270*/ 	.byte	0x04, 0x12
        /*0272*/ 	.short	(.L_105 - .L_104)
	.align		4
.L_104:
        /*0274*/ 	.word	index@(_Z20zeroPadComplexKernelP6float2iiPfiiii)
        /*0278*/ 	.word	0x00000000


	//----- nvinfo : EIATTR_MIN_STACK_SIZE
	.align		4
.L_105:
        /*027c*/ 	.byte	0x04, 0x12
        /*027e*/ 	.short	(.L_107 - .L_106)
	.align		4
.L_106:
        /*0280*/ 	.word	index@(_Z13zeroPadKernelPfiiS_iiii)
        /*0284*/ 	.word	0x00000000


	//----- nvinfo : EIATTR_MIN_STACK_SIZE
	.align		4
.L_107:
        /*0288*/ 	.byte	0x04, 0x12
        /*028a*/ 	.short	(.L_109 - .L_108)
	.align		4
.L_108:
        /*028c*/ 	.word	index@(_Z27chop_pad_ComplexKernel_testP6float2jjjPfjjjjjjjjjj)
        /*0290*/ 	.word	0x00000000


	//----- nvinfo : EIATTR_MIN_STACK_SIZE
	.align		4
.L_109:
        /*0294*/ 	.byte	0x04, 0x12
        /*0296*/ 	.short	(.L_111 - .L_110)
	.align		4
.L_110:
        /*0298*/ 	.word	index@(_Z22chop_pad_ComplexKernelP6float2iiiPfiiiiiiiiii)
        /*029c*/ 	.word	0x00000000


	//----- nvinfo : EIATTR_MIN_STACK_SIZE
	.align		4
.L_111:
        /*02a0*/ 	.byte	0x04, 0x12
        /*02a2*/ 	.short	(.L_113 - .L_112)
	.align		4
.L_112:
        /*02a4*/ 	.word	index@(_Z20chop_pad_Kernel_testPfjjjS_jjjjjjjjjj)
        /*02a8*/ 	.word	0x00000000


	//----- nvinfo : EIATTR_MIN_STACK_SIZE
	.align		4
.L_113:
        /*02ac*/ 	.byte	0x04, 0x12
        /*02ae*/ 	.short	(.L_115 - .L_114)
	.align		4
.L_114:
        /*02b0*/ 	.word	index@(_Z15chop_pad_KernelPfiiiS_iiiiiiiiii)
        /*02b4*/ 	.word	0x00000000


	//----- nvinfo : EIATTR_MIN_STACK_SIZE
	.align		4
.L_115:
        /*02b8*/ 	.byte	0x04, 0x12
        /*02ba*/ 	.short	(.L_117 - .L_116)
	.align		4
.L_116:
        /*02bc*/ 	.word	index@(_Z26chop_mod_pad_ComplexKernelP6float2iiiPfiiS1_iiiiiiii)
        /*02c0*/ 	.word	0x00000000


	//----- nvinfo : EIATTR_MIN_STACK_SIZE
	.align		4
.L_117:
        /*02c4*/ 	.byte	0x04, 0x12
        /*02c6*/ 	.short	(.L_119 - .L_118)
	.align		4
.L_118:
        /*02c8*/ 	.word	index@(_Z19chop_mod_pad_KernelPfiiiS_iiS_iiiiiiii)
        /*02cc*/ 	.word	0x00000000
.L_119:


//--------------------- .nv.compat                --------------------------
	.section	.nv.compat,"",@"SHT_CUDA_COMPAT_INFO"
	.align	4
        /*0000*/ 	.byte	0x02, 0x09, 0x00, 0x00, 0x02, 0x02, 0x01, 0x00, 0x02, 0x05, 0x05, 0x00, 0x03, 0x07, 0x01, 0x01
        /*0010*/ 	.byte	0x02, 0x03, 0x00, 0x00, 0x02, 0x06, 0x01, 0x00, 0x04, 0x0b, 0x08, 0x00, 0x01, 0x00, 0x00, 0x00
        /*0020*/ 	.byte	0x00, 0x00, 0x00, 0x00


//--------------------- .nv.info._Z23comp_ola_sdeconv_KernelP6float2iiiS0_S0_S0_S0_S0_S0_S0_fff --------------------------
	.section	.nv.info._Z23comp_ola_sdeconv_KernelP6float2iiiS0_S0_S0_S0_S0_S0_S0_fff,"",@"SHT_CUDA_INFO"
	.sectionflags	@""
	.align	4


	//----- nvinfo : EIATTR_CUDA_API_VERSION
	.align		4
        /*0000*/ 	.byte	0x04, 0x37
        /*0002*/ 	.short	(.L_121 - .L_120)
.L_120:
        /*0004*/ 	.word	0x00000082


	//----- nvinfo : EIATTR_KPARAM_INFO
	.align		4
.L_121:
        /*0008*/ 	.byte	0x04, 0x17
        /*000a*/ 	.short	(.L_123 - .L_122)
.L_122:
        /*000c*/ 	.word	0x00000000
        /*0010*/ 	.short	0x000d
        /*0012*/ 	.short	0x0058
        /*0014*/ 	.byte	0x00, 0xf0, 0x11, 0x00


	//----- nvinfo : EIATTR_KPARAM_INFO
	.align		4
.L_123:
        /*0018*/ 	.byte	0x04, 0x17
        /*001a*/ 	.short	(.L_125 - .L_124)
.L_124:
        /*001c*/ 	.word	0x00000000
        /*0020*/ 	.short	0x000c
        /*0022*/ 	.short	0x0054
        /*0024*/ 	.byte	0x00, 0xf0, 0x11, 0x00


	//----- nvinfo : EIATTR_KPARAM_INFO
	.align		4
.L_125:
        /*0028*/ 	.byte	0x04, 0x17
        /*002a*/ 	.short	(.L_127 - .L_126)
.L_126:
        /*002c*/ 	.word	0x00000000
        /*0030*/ 	.short	0x000b
        /*0032*/ 	.short	0x0050
        /*0034*/ 	.byte	0x00, 0xf0, 0x11, 0x00


	//----- nvinfo : EIATTR_KPARAM_INFO
	.align		4
.L_127:
        /*0038*/ 	.byte	0x04, 0x17
        /*003a*/ 	.short	(.L_129 - .L_128)
.L_128:
        /*003c*/ 	.word	0x00000000
        /*0040*/ 	.short	0x000a
        /*0042*/ 	.short	0x0048
        /*0044*/ 	.byte	0x00, 0xf5, 0x21, 0x00


	//----- nvinfo : EIATTR_KPARAM_INFO
	.align		4
.L_129:
        /*0048*/ 	.byte	0x04, 0x17
        /*004a*/ 	.short	(.L_131 - .L_130)
.L_130:
        /*004c*/ 	.word	0x00000000
        /*0050*/ 	.short	0x0009
        /*0052*/ 	.short	0x0040
        /*0054*/ 	.byte	0x00, 0xf5, 0x21, 0x00


	//----- nvinfo : EIATTR_KPARAM_INFO
	.align		4
.L_131:
        /*0058*/ 	.byte	0x04, 0x17
        /*005a*/ 	.short	(.L_133 - .L_132)
.L_132:
        /*005c*/ 	.word	0x00000000
        /*0060*/ 	.short	0x0008
        /*0062*/ 	.short	0x0038
        /*0064*/ 	.byte	0x00, 0xf5, 0x21, 0x00


	//----- nvinfo : EIATTR_KPARAM_INFO
	.align		4
.L_133:
        /*0068*/ 	.byte	0x04, 0x17
        /*006a*/ 	.short	(.L_135 - .L_134)
.L_134:
        /*006c*/ 	.word	0x00000000
        /*0070*/ 	.short	0x0007
        /*0072*/ 	.short	0x0030
        /*0074*/ 	.byte	0x00, 0xf5, 0x21, 0x00


	//----- nvinfo : EIATTR_KPARAM_INFO
	.align		4
.L_135:
        /*0078*/ 	.byte	0x04, 0x17
        /*007a*/ 	.short	(.L_137 - .L_136)
.L_136:
        /*007c*/ 	.word	0x00000000
        /*0080*/ 	.short	0x0006
        /*0082*/ 	.short	0x0028
        /*0084*/ 	.byte	0x00, 0xf5, 0x21, 0x00


	//----- nvinfo : EIATTR_KPARAM_INFO
	.align		4
.L_137:
        /*0088*/ 	.byte	0x04, 0x17
        /*008a*/ 	.short	(.L_139 - .L_138)
.L_138:
        /*008c*/ 	.word	0x00000000
        /*0090*/ 	.short	0x0005
        /*0092*/ 	.short	0x0020
        /*0094*/ 	.byte	0x00, 0xf5, 0x21, 0x00


	//----- nvinfo : EIATTR_KPARAM_INFO
	.align		4
.L_139:
        /*0098*/ 	.byte	0x04, 0x17
        /*009a*/ 	.short	(.L_141 - .L_140)
.L_140:
        /*009c*/ 	.word	0x00000000
        /*00a0*/ 	.short	0x0004
        /*00a2*/ 	.short	0x0018
        /*00a4*/ 	.byte	0x00, 0xf5, 0x21, 0x00


	//----- nvinfo : EIATTR_KPARAM_INFO
	.align		4
.L_141:
        /*00a8*/ 	.byte	0x04, 0x17
        /*00aa*/ 	.short	(.L_143 - .L_142)
.L_142:
        /*00ac*/ 	.word	0x00000000
        /*00b0*/ 	.short	0x0003
        /*00b2*/ 	.short	0x0010
        /*00b4*/ 	.byte	0x00, 0xf0, 0x11, 0x00


	//----- nvinfo : EIATTR_KPARAM_INFO
	.align		4
.L_143:
        /*00b8*/ 	.byte	0x04, 0x17
        /*00ba*/ 	.short	(.L_145 - .L_144)
.L_144:
        /*00bc*/ 	.word	0x00000000
        /*00c0*/ 	.short	0x0002
        /*00c2*/ 	.short	0x000c
        /*00c4*/ 	.byte	0x00, 0xf0, 0x11, 0x00


	//----- nvinfo : EIATTR_KPARAM_INFO
	.align		4
.L_145:
        /*00c8*/ 	.byte	0x04, 0x17
        /*00ca*/ 	.short	(.L_147 - .L_146)
.L_146:
        /*00cc*/ 	.word	0x00000000
        /*00d0*/ 	.short	0x0001
        /*00d2*/ 	.short	0x0008
        /*00d4*/ 	.byte	0x00, 0xf0, 0x11, 0x00


	//----- nvinfo : EIATTR_KPARAM_INFO
	.align		4
.L_147:
        /*00d8*/ 	.byte	0x04, 0x17
        /*00da*/ 	.short	(.L_149 - .L_148)
.L_148:
        /*00dc*/ 	.word	0x00000000
        /*00e0*/ 	.short	0x0000
        /*00e2*/ 	.short	0x0000
        /*00e4*/ 	.byte	0x00, 0xf5, 0x21, 0x00


	//----- nvinfo : EIATTR_SPARSE_MMA_MASK
	.align		4
.L_149:
        /*00e8*/ 	.byte	0x03, 0x50
        /*00ea*/ 	.short	0x0000


	//----- nvinfo : EIATTR_MAXREG_COUNT
	.align		4
        /*00ec*/ 	.byte	0x03, 0x1b
        /*00ee*/ 	.short	0x00ff


	//----- nvinfo : EIATTR_MERCURY_ISA_VERSION
	.align		4
        /*00f0*/ 	.byte	0x03, 0x5f
        /*00f2*/ 	.short	0x0101


	//----- nvinfo : EIATTR_VRC_CTA_INIT_COUNT
	.align		4
        /*00f4*/ 	.byte	0x02, 0x4a
	.zero		1
	.zero		1


	//----- nvinfo : EIATTR_EXIT_INSTR_OFFSETS
	.align		4
        /*00f8*/ 	.byte	0x04, 0x1c
        /*00fa*/ 	.short	(.L_151 - .L_150)


	//   ....[0]....
.L_150:
        /*00fc*/ 	.word	0x00000230


	//   ....[1]....
        /*0100*/ 	.word	0x000002a0


	//   ....[2]....
        /*0104*/ 	.word	0x00000a00


	//----- nvinfo : EIATTR_CRS_STACK_SIZE
	.align		4
.L_151:
        /*0108*/ 	.byte	0x04, 0x1e
        /*010a*/ 	.short	(.L_153 - .L_152)
.L_152:
        /*010c*/ 	.word	0x00000000


	//----- nvinfo : EIATTR_CBANK_PARAM_SIZE
	.align		4
.L_153:
        /*0110*/ 	.byte	0x03, 0x19
        /*0112*/ 	.short	0x005c


	//----- nvinfo : EIATTR_PARAM_CBANK
	.align		4
        /*0114*/ 	.byte	0x04, 0x0a
        /*0116*/ 	.short	(.L_155 - .L_154)
	.align		4
.L_154:
        /*0118*/ 	.word	index@(.nv.constant0._Z23comp_ola_sdeconv_KernelP6float2iiiS0_S0_S0_S0_S0_S0_S0_fff)
        /*011c*/ 	.short	0x0380
        /*011e*/ 	.short	0x005c


	//----- nvinfo : EIATTR_SW_WAR
	.align		4
.L_155:
        /*0120*/ 	.byte	0x04, 0x36
        /*0122*/ 	.short	(.L_157 - .L_156)
.L_156:
        /*0124*/ 	.word	0x00000008
.L_157:


//--------------------- .nv.info._Z23comp_ola_gdeconv_KernelP6float2iiiS0_S0_S0_S0_S0_ff --------------------------
	.section	.nv.info._Z23comp_ola_gdeconv_KernelP6float2iiiS0_S0_S0_S0_S0_ff,"",@"SHT_CUDA_INFO"
	.sectionflags	@""
	.align	4


	//----- nvinfo : EIATTR_CUDA_API_VERSION
	.align		4
        /*0000*/ 	.byte	0x04, 0x37
        /*0002*/ 	.short	(.L_159 - .L_158)
.L_158:
        /*0004*/ 	.word	0x00000082


	//----- nvinfo : EIATTR_KPARAM_INFO
	.align		4
.L_159:
        /*0008*/ 	.byte	0x04, 0x17
        /*000a*/ 	.short	(.L_161 - .L_160)
.L_160:
        /*000c*/ 	.word	0x00000000
        /*0010*/ 	.short	0x000a
        /*0012*/ 	.short	0x0044
        /*0014*/ 	.byte	0x00, 0xf0, 0x11, 0x00


	//----- nvinfo : EIATTR_KPARAM_INFO
	.align		4
.L_161:
        /*0018*/ 	.byte	0x04, 0x17
        /*001a*/ 	.short	(.L_163 - .L_162)
.L_162:
        /*001c*/ 	.word	0x00000000
        /*0020*/ 	.short	0x0009
        /*0022*/ 	.short	0x0040
        /*0024*/ 	.byte	0x00, 0xf0, 0x11, 0x00


	//----- nvinfo : EIATTR_KPARAM_INFO
	.align		4
.L_163:
        /*0028*/ 	.byte	0x04, 0x17
        /*002a*/ 	.short	(.L_165 - .L_164)
.L_164:
        /*002c*/ 	.word	0x00000000
        /*0030*/ 	.short	0x0008
        /*0032*/ 	.short	0x0038
        /*0034*/ 	.byte	0x00, 0xf5, 0x21, 0x00


	//----- nvinfo : EIATTR_KPARAM_INFO
	.align		4
.L_165:
        /*0038*/ 	.byte	0x04, 0x17
        /*003a*/ 	.short	(.L_167 - .L_166)
.L_166:
        /*003c*/ 	.word	0x00000000
        /*0040*/ 	.short	0x0007
        /*0042*/ 	.short	0x0030
        /*0044*/ 	.byte	0x00, 0xf5, 0x21, 0x00


	//----- nvinfo : EIATTR_KPARAM_INFO
	.align		4
.L_167:
        /*0048*/ 	.byte	0x04, 0x17
        /*004a*/ 	.short	(.L_169 - .L_168)
.L_168:
        /*004c*/ 	.word	0x00000000
        /*0050*/ 	.short	0x0006
        /*0052*/ 	.short	0x0028
        /*0054*/ 	.byte	0x00, 0xf5, 0x21, 0x00


	//----- nvinfo : EIATTR_KPARAM_INFO
	.align		4
.L_169:
        /*0058*/ 	.byte	0x04, 0x17
        /*005a*/ 	.short	(.L_171 - .L_170)
.L_170:
        /*005c*/ 	.word	0x00000000
        /*0060*/ 	.short	0x0005
        /*0062*/ 	.short	0x0020
        /*0064*/ 	.byte	0x00, 0xf5, 0x21, 0x00


	//----- nvinfo : EIATTR_KPARAM_INFO
	.align		4
.L_171:
        /*0068*/ 	.byte	0x04, 0x17
        /*006a*/ 	.short	(.L_173 - .L_172)
.L_172:
        /*006c*/ 	.word	0x00000000
        /*0070*/ 	.short	0x0004
        /*0072*/ 	.short	0x0018
        /*0074*/ 	.byte	0x00, 0xf5, 0x21, 0x00


	//----- nvinfo : EIATTR_KPARAM_INFO
	.align		4
.L_173:
        /*0078*/ 	.byte	0x04, 0x17
        /*007a*/ 	.short	(.L_175 - .L_174)
.L_174:
        /*007c*/ 	.word	0x00000000
        /*0080*/ 	.short	0x0003
        /*0082*/ 	.short	0x0010
        /*0084*/ 	.byte	0x00, 0xf0, 0x11, 0x00


	//----- nvinfo : EIATTR_KPARAM_INFO
	.align		4
.L_175:
        /*0088*/ 	.byte	0x04, 0x17
        /*008a*/ 	.short	(.L_177 - .L_176)
.L_176:
        /*008c*/ 	.word	0x00000000
        /*0090*/ 	.short	0x0002
        /*0092*/ 	.short	0x000c
        /*0094*/ 	.byte	0x00, 0xf0, 0x11, 0x00


	//----- nvinfo : EIATTR_KPARAM_INFO
	.align		4
.L_177:
        /*0098*/ 	.byte	0x04, 0x17
        /*009a*/ 	.short	(.L_179 - .L_178)
.L_178:
        /*009c*/ 	.word	0x00000000
        /*00a0*/ 	.short	0x0001
        /*00a2*/ 	.short	0x0008
        /*00a4*/ 	.byte	0x00, 0xf0, 0x11, 0x00


	//----- nvinfo : EIATTR_KPARAM_INFO
	.align		4
.L_179:
        /*00a8*/ 	.byte	0x04, 0x17
        /*00aa*/ 	.short	(.L_181 - .L_180)
.L_180:
        /*00ac*/ 	.word	0x00000000
        /*00b0*/ 	.short	0x0000
        /*00b2*/ 	.short	0x0000
        /*00b4*/ 	.byte	0x00, 0xf5, 0x21, 0x00


	//----- nvinfo : EIATTR_SPARSE_MMA_MASK
	.align		4
.L_181:
        /*00b8*/ 	.byte	0x03, 0x50
        /*00ba*/ 	.short	0x0000


	//----- nvinfo : EIATTR_MAXREG_COUNT
	.align		4
        /*00bc*/ 	.byte	0x03, 0x1b
        /*00be*/ 	.short	0x00ff


	//----- nvinfo : EIATTR_MERCURY_ISA_VERSION
	.align		4
        /*00c0*/ 	.byte	0x03, 0x5f
        /*00c2*/ 	.short	0x0101


	//----- nvinfo : EIATTR_VRC_CTA_INIT_COUNT
	.align		4
        /*00c4*/ 	.byte	0x02, 0x4a
	.zero		1
	.zero		1


	//----- nvinfo : EIATTR_EXIT_INSTR_OFFSETS
	.align		4
        /*00c8*/ 	.byte	0x04, 0x1c
        /*00ca*/ 	.short	(.L_183 - .L_182)


	//   ....[0]....
.L_182:
        /*00cc*/ 	.word	0x00000230


	//   ....[1]....
        /*00d0*/ 	.word	0x000002a0


	//   ....[2]....
        /*00d4*/ 	.word	0x00000740


	//----- nvinfo : EIATTR_CRS_STACK_SIZE
	.align		4
.L_183:
        /*00d8*/ 	.byte	0x04, 0x1e
        /*00da*/ 	.short	(.L_185 - .L_184)
.L_184:
        /*00dc*/ 	.word	0x00000000


	//----- nvinfo : EIATTR_CBANK_PARAM_SIZE
	.align		4
.L_185:
        /*00e0*/ 	.byte	0x03, 0x19
        /*00e2*/ 	.short	0x0048


	//----- nvinfo : EIATTR_PARAM_CBANK
	.align		4
        /*00e4*/ 	.byte	0x04, 0x0a
        /*00e6*/ 	.short	(.L_187 - .L_186)
	.align		4
.L_186:
        /*00e8*/ 	.word	index@(.nv.constant0._Z23comp_ola_gdeconv_KernelP6float2iiiS0_S0_S0_S0_S0_ff)
        /*00ec*/ 	.short	0x0380
        /*00ee*/ 	.short	0x0048


	//----- nvinfo : EIATTR_SW_WAR
	.align		4
.L_187:
        /*00f0*/ 	.byte	0x04, 0x36
        /*00f2*/ 	.short	(.L_189 - .L_188)
.L_188:
        /*00f4*/ 	.word	0x00000008
.L_189:


//--------------------- .nv.info._Z22comp_ola_deconv_KernelP6float2iiiS0_S0_S0_ff --------------------------
	.section	.nv.info._Z22comp_ola_deconv_KernelP6float2iiiS0_S0_S0_ff,"",@"SHT_CUDA_INFO"
	.sectionflags	@""
	.align	4


	//----- nvinfo : EIATTR_CUDA_API_VERSION
	.align		4
        /*0000*/ 	.byte	0x04, 0x37
        /*0002*/ 	.short	(.L_191 - .L_190)
.L_190:
        /*0004*/ 	.word	0x00000082


	//----- nvinfo : EIATTR_KPARAM_INFO
	.align		4
.L_191:
        /*0008*/ 	.byte	0x04, 0x17
        /*000a*/ 	.short	(.L_193 - .L_192)
.L_192:
        /*000c*/ 	.word	0x00000000
        /*0010*/ 	.short	0x0008
        /*0012*/ 	.short	0x0034
        /*0014*/ 	.byte	0x00, 0xf0, 0x11, 0x00


	//----- nvinfo : EIATTR_KPARAM_INFO
	.align		4
.L_193:
        /*0018*/ 	.byte	0x04, 0x17
        /*001a*/ 	.short	(.L_195 - .L_194)
.L_194:
        /*001c*/ 	.word	0x00000000
        /*0020*/ 	.short	0x0007
        /*0022*/ 	.short	0x0030
        /*0024*/ 	.byte	0x00, 0xf0, 0x11, 0x00


	//----- nvinfo : EIATTR_KPARAM_INFO
	.align		4
.L_195:
        /*0028*/ 	.byte	0x04, 0x17
        /*002a*/ 	.short	(.L_197 - .L_196)
.L_196:
        /*002c*/ 	.word	0x00000000
        /*0030*/ 	.short	0x0006
        /*0032*/ 	.short	0x0028
        /*0034*/ 	.byte	0x00, 0xf5, 0x21, 0x00


	//----- nvinfo : EIATTR_KPARAM_INFO
	.align		4
.L_197:
        /*0038*/ 	.byte	0x04, 0x17
        /*003a*/ 	.short	(.L_199 - .L_198)
.L_198:
        /*003c*/ 	.word	0x00000000
        /*0040*/ 	.short	0x0005
        /*0042*/ 	.short	0x0020
        /*0044*/ 	.byte	0x00, 0xf5, 0x21, 0x00


	//----- nvinfo : EIATTR_KPARAM_INFO
	.align		4
.L_199:
        /*0048*/ 	.byte	0x04, 0x17
        /*004a*/ 	.short	(.L_201 - .L_200)
.L_200:
        /*004c*/ 	.word	0x00000000
        /*0050*/ 	.short	0x0004
        /*0052*/ 	.short	0x0018
        /*0054*/ 	.byte	0x00, 0xf5, 0x21, 0x00


	//----- nvinfo : EIATTR_KPARAM_INFO
	.align		4
.L_201:
        /*0058*/ 	.byte	0x04, 0x17
        /*005a*/ 	.short	(.L_203 - .L_202)
.L_202:
        /*005c*/ 	.word	0x00000000
        /*0060*/ 	.short	0x0003
        /*0062*/ 	.short	0x0010
        /*0064*/ 	.byte	0x00, 0xf0, 0x11, 0x00


	//----- nvinfo : EIATTR_KPARAM_INFO
	.align		4
.L_203:
        /*0068*/ 	.byte	0x04, 0x17
        /*006a*/ 	.short	(.L_205 - .L_204)
.L_204:
        /*006c*/ 	.word	0x00000000
        /*0070*/ 	.short	0x0002
        /*0072*/ 	.short	0x000c
        /*0074*/ 	.byte	0x00, 0xf0, 0x11, 0x00


	//----- nvinfo : EIATTR_KPARAM_INFO
	.align		4
.L_205:
        /*0078*/ 	.byte	0x04, 0x17
        /*007a*/ 	.short	(.L_207 - .L_206)
.L_206:
        /*007c*/ 	.word	0x00000000
        /*0080*/ 	.short	0x0001
        /*0082*/ 	.short	0x0008
        /*0084*/ 	.byte	0x00, 0xf0, 0x11, 0x00


	//----- nvinfo : EIATTR_KPARAM_INFO
	.align		4
.L_207:
        /*0088*/ 	.byte	0x04, 0x17
        /*008a*/ 	.short	(.L_209 - .L_208)
.L_208:
        /*008c*/ 	.word	0x00000000
        /*0090*/ 	.short	0x0000
        /*0092*/ 	.short	0x0000
        /*0094*/ 	.byte	0x00, 0xf5, 0x21, 0x00


	//----- nvinfo : EIATTR_SPARSE_MMA_MASK
	.align		4
.L_209:
        /*0098*/ 	.byte	0x03, 0x50
        /*009a*/ 	.short	0x0000


	//----- nvinfo : EIATTR_MAXREG_COUNT
	.align		4
        /*009c*/ 	.byte	0x03, 0x1b
        /*009e*/ 	.short	0x00ff


	//----- nvinfo : EIATTR_MERCURY_ISA_VERSION
	.align		4
        /*00a0*/ 	.byte	0x03, 0x5f
        /*00a2*/ 	.short	0x0101


	//----- nvinfo : EIATTR_VRC_CTA_INIT_COUNT
	.align		4
        /*00a4*/ 	.byte	0x02, 0x4a
	.zero		1
	.zero		1


	//----- nvinfo : EIATTR_EXIT_INSTR_OFFSETS
	.align		4
        /*00a8*/ 	.byte	0x04, 0x1c
        /*00aa*/ 	.short	(.L_211 - .L_210)


	//   ....[0]....
.L_210:
        /*00ac*/ 	.word	0x00000230


	//   ....[1]....
        /*00b0*/ 	.word	0x000002a0


	//   ....[2]....
        /*00b4*/ 	.word	0x00000680


	//----- nvinfo : EIATTR_CRS_STACK_SIZE
	.align		4
.L_211:
        /*00b8*/ 	.byte	0x04, 0x1e
        /*00ba*/ 	.short	(.L_213 - .L_212)
.L_212:
        /*00bc*/ 	.word	0x00000000


	//----- nvinfo : EIATTR_CBANK_PARAM_SIZE
	.align		4
.L_213:
        /*00c0*/ 	.byte	0x03, 0x19
        /*00c2*/ 	.short	0x0038


	//----- nvinfo : EIATTR_PARAM_CBANK
	.align		4
        /*00c4*/ 	.byte	0x04, 0x0a
        /*00c6*/ 	.short	(.L_215 - .L_214)
	.align		4
.L_214:
        /*00c8*/ 	.word	index@(.nv.constant0._Z22comp_ola_deconv_KernelP6float2iiiS0_S0_S0_ff)
        /*00cc*/ 	.short	0x0380
        /*00ce*/ 	.short	0x0038


	//----- nvinfo : EIATTR_SW_WAR
	.align		4
.L_215:
        /*00d0*/ 	.byte	0x04, 0x36
        /*00d2*/ 	.short	(.L_217 - .L_216)
.L_216:
        /*00d4*/ 	.word	0x00000008
.L_217:


//--------------------- .nv.info._Z15ola_Kernel_testPfS_jjjjjjjjjjjj --------------------------
	.section	.nv.info._Z15ola_Kernel_testPfS_jjjjjjjjjjjj,"",@"SHT_CUDA_INFO"
	.sectionflags	@""
	.align	4


	//----- nvinfo : EIATTR_CUDA_API_VERSION
	.align		4
        /*0000*/ 	.byte	0x04, 0x37
        /*0002*/ 	.short	(.L_219 - .L_218)
.L_218:
        /*0004*/ 	.word	0x00000082


	//----- nvinfo : EIATTR_KPARAM_INFO
	.align		4
.L_219:
        /*0008*/ 	.byte	0x04, 0x17
        /*000a*/ 	.short	(.L_221 - .L_220)
.L_220:
        /*000c*/ 	.word	0x00000000
        /*0010*/ 	.short	0x000d
        /*0012*/ 	.short	0x003c
        /*0014*/ 	.byte	0x00, 0xf0, 0x11, 0x00


	//----- nvinfo : EIATTR_KPARAM_INFO
	.align		4
.L_221:
        /*0018*/ 	.byte	0x04, 0x17
        /*001a*/ 	.short	(.L_223 - .L_222)
.L_222:
        /*001c*/ 	.word	0x00000000
        /*0020*/ 	.short	0x000c
        /*0022*/ 	.short	0x0038
        /*0024*/ 	.byte	0x00, 0xf0, 0x11, 0x00


	//----- nvinfo : EIATTR_KPARAM_INFO
	.align		4
.L_223:
        /*0028*/ 	.byte	0x04, 0x17
        /*002a*/ 	.short	(.L_225 - .L_224)
.L_224:
        /*002c*/ 	.word	0x00000000
        /*0030*/ 	.short	0x000b
        /*0032*/ 	.short	0x0034
        /*0034*/ 	.byte	0x00, 0xf0, 0x11, 0x00


	//----- nvinfo : EIATTR_KPARAM_INFO
	.align		4
.L_225:
        /*0038*/ 	.byte	0x04, 0x17
        /*003a*/ 	.short	(.L_227 - .L_226)
.L_226:
        /*003c*/ 	.word	0x00000000
        /*0040*/ 	.short	0x000a
        /*0042*/ 	.short	0x0030
        /*0044*/ 	.byte	0x00, 0xf0, 0x11, 0x00


	//----- nvinfo : EIATTR_KPARAM_INFO
	.align		4
.L_227:
        /*0048*/ 	.byte	0x04, 0x17
        /*004a*/ 	.short	(.L_229 - .L_228)
.L_228:
        /*004c*/ 	.word	0x00000000
        /*0050*/ 	.short	0x0009
        /*0052*/ 	.short	0x002c
        /*0054*/ 	.byte	0x00, 0xf0, 0x11, 0x00


	//----- nvinfo : EIATTR_KPARAM_INFO
	.align		4
.L_229:
        /*0058*/ 	.byte	0x04, 0x17
        /*005a*/ 	.short	(.L_231 - .L_230)
.L_230:
        /*005c*/ 	.word	0x00000000
        /*0060*/ 	.short	0x0008
        /*0062*/ 	.short	0x0028
        /*0064*/ 	.byte	0x00, 0xf0, 0x11, 0x00


	//----- nvinfo : EIATTR_KPARAM_INFO
	.align		4
.L_231:
        /*0068*/ 	.byte	0x04, 0x17
        /*006a*/ 	.short	(.L_233 - .L_232)
.L_232:
        /*006c*/ 	.word	0x00000000
        /*0070*/ 	.short	0x0007
        /*0072*/ 	.short	0x0024
        /*0074*/ 	.byte	0x00, 0xf0, 0x11, 0x00


	//----- nvinfo : EIATTR_KPARAM_INFO
	.align		4
.L_233:
        /*0078*/ 	.byte	0x04, 0x17
        /*007a*/ 	.short	(.L_235 - .L_234)
.L_234:
        /*007c*/ 	.word	0x00000000
        /*0080*/ 	.short	0x0006
        /*0082*/ 	.short	0x0020
        /*0084*/ 	.byte	0x00, 0xf0, 0x11, 0x00


	//----- nvinfo : EIATTR_KPARAM_INFO
	.align		4
.L_235:
        /*0088*/ 	.byte	0x04, 0x17
        /*008a*/ 	.short	(.L_237 - .L_236)
.L_236:
        /*008c*/ 	.word	0x00000000
        /*0090*/ 	.short	0x0005
        /*0092*/ 	.short	0x001c
        /*0094*/ 	.byte	0x00, 0xf0, 0x11, 0x00


	//----- nvinfo : EIATTR_KPARAM_INFO
	.align		4
.L_237:
        /*0098*/ 	.byte	0x04, 0x17
        /*009a*/ 	.short	(.L_239 - .L_238)
.L_238:
        /*009c*/ 	.word	0x00000000
        /*00a0*/ 	.short	0x0004
        /*00a2*/ 	.short	0x0018
        /*00a4*/ 	.byte	0x00, 0xf0, 0x11, 0x00


	//----- nvinfo : EIATTR_KPARAM_INFO
	.align		4
.L_239:
        /*00a8*/ 	.byte	0x04, 0x17
        /*00aa*/ 	.short	(.L_241 - .L_240)
.L_240:
        /*00ac*/ 	.word	0x00000000
        /*00b0*/ 	.short	0x0003
        /*00b2*/ 	.short	0x0014
        /*00b4*/ 	.byte	0x00, 0xf0, 0x11, 0x00


	//----- nvinfo : EIATTR_KPARAM_INFO
	.align		4
.L_241:
        /*00b8*/ 	.byte	0x04, 0x17
        /*00ba*/ 	.short	(.L_243 - .L_242)
.L_242:
        /*00bc*/ 	.word	0x00000000
        /*00c0*/ 	.short	0x0002
        /*00c2*/ 	.short	0x0010
        /*00c4*/ 	.byte	0x00, 0xf0, 0x11, 0x00


	//----- nvinfo : EIATTR_KPARAM_INFO
	.align		4
.L_243:
        /*00c8*/ 	.byte	0x04, 0x17
        /*00ca*/ 	.short	(.L_245 - .L_244)
.L_244:
        /*00cc*/ 	.word	0x00000000
        /*00d0*/ 	.short	0x0001
        /*00d2*/ 	.short	0x0008
        /*00d4*/ 	.byte	0x00, 0xf5, 0x21, 0x00


	//----- nvinfo : EIATTR_KPARAM_INFO
	.align		4
.L_245:
        /*00d8*/ 	.byte	0x04, 0x17
        /*00da*/ 	.short	(.L_247 - .L_246)
.L_246:
        /*00dc*/ 	.word	0x00000000
        /*00e0*/ 	.short	0x0000
        /*00e2*/ 	.short	0x0000
        /*00e4*/ 	.byte	0x00, 0xf5, 0x21, 0x00


	//----- nvinfo : EIATTR_SPARSE_MMA_MASK
	.align		4
.L_247:
        /*00e8*/ 	.byte	0x03, 0x50
        /*00ea*/ 	.short	0x0000


	//----- nvinfo : EIATTR_MAXREG_COUNT
	.align		4
        /*00ec*/ 	.byte	0x03, 0x1b
        /*00ee*/ 	.short	0x00ff


	//----- nvinfo : EIATTR_MERCURY_ISA_VERSION
	.align		4
        /*00f0*/ 	.byte	0x03, 0x5f
        /*00f2*/ 	.short	0x0101


	//----- nvinfo : EIATTR_VRC_CTA_INIT_COUNT
	.align		4
        /*00f4*/ 	.byte	0x02, 0x4a
	.zero		1
	.zero		1


	//----- nvinfo : EIATTR_EXIT_INSTR_OFFSETS
	.align		4
        /*00f8*/ 	.byte	0x04, 0x1c
        /*00fa*/ 	.short	(.L_249 - .L_248)


	//   ....[0]....
.L_248:
        /*00fc*/ 	.word	0x000000e0


	//   ....[1]....
        /*0100*/ 	.word	0x00000720


	//----- nvinfo : EIATTR_CRS_STACK_SIZE
	.align		4
.L_249:
        /*0104*/ 	.byte	0x04, 0x1e
        /*0106*/ 	.short	(.L_251 - .L_250)
.L_250:
        /*0108*/ 	.word	0x00000000


	//----- nvinfo : EIATTR_CBANK_PARAM_SIZE
	.align		4
.L_251:
        /*010c*/ 	.byte	0x03, 0x19
        /*010e*/ 	.short	0x0040


	//----- nvinfo : EIATTR_PARAM_CBANK
	.align		4
        /*0110*/ 	.byte	0x04, 0x0a
        /*0112*/ 	.short	(.L_253 - .L_252)
	.align		4
.L_252:
        /*0114*/ 	.word	index@(.nv.constant0._Z15ola_Kernel_testPfS_jjjjjjjjjjjj)
        /*0118*/ 	.short	0x0380
        /*011a*/ 	.short	0x0040


	//----- nvinfo : EIATTR_SW_WAR
	.align		4
.L_253:
        /*011c*/ 	.byte	0x04, 0x36
        /*011e*/ 	.short	(.L_255 - .L_254)
.L_254:
        /*0120*/ 	.word	0x00000008
.L_255:


//--------------------- .nv.info._Z22ola_ComplexKernel_testPfP6float2jjjjjjjjjjjj --------------------------
	.section	.nv.info._Z22ola_ComplexKernel_testPfP6float2jjjjjjjjjjjj,"",@"SHT_CUDA_INFO"
	.sectionflags	@""
	.align	4


	//----- nvinfo : EIATTR_CUDA_API_VERSION
	.align		4
        /*0000*/ 	.byte	0x04, 0x37
        /*0002*/ 	.short	(.L_257 - .L_256)
.L_256:
        /*0004*/ 	.word	0x00000082


	//----- nvinfo : EIATTR_KPARAM_INFO
	.align		4
.L_257:
        /*0008*/ 	.byte	0x04, 0x17
        /*000a*/ 	.short	(.L_259 - .L_258)
.L_258:
        /*000c*/ 	.word	0x00000000
        /*0010*/ 	.short	0x000d
        /*0012*/ 	.short	0x003c
        /*0014*/ 	.byte	0x00, 0xf0, 0x11, 0x00


	//----- nvinfo : EIATTR_KPARAM_INFO
	.align		4
.L_259:
        /*0018*/ 	.byte	0x04, 0x17
        /*001a*/ 	.short	(.L_261 - .L_260)
.L_260:
        /*001c*/ 	.word	0x00000000
        /*0020*/ 	.short	0x000c
        /*0022*/ 	.short	0x0038
        /*0024*/ 	.byte	0x00, 0xf0, 0x11, 0x00


	//----- nvinfo : EIATTR_KPARAM_INFO
	.align		4
.L_261:
        /*0028*/ 	.byte	0x04, 0x17
        /*002a*/ 	.short	(.L_263 - .L_262)
.L_262:
        /*002c*/ 	.word	0x00000000
        /*0030*/ 	.short	0x000b
        /*0032*/ 	.short	0x0034
        /*0034*/ 	.byte	0x00, 0xf0, 0x11, 0x00


	//----- nvinfo : EIATTR_KPARAM_INFO
	.align		4
.L_263:
        /*0038*/ 	.byte	0x04, 0x17
        /*003a*/ 	.short	(.L_265 - .L_264)
.L_264:
        /*003c*/ 	.word	0x00000000
        /*0040*/ 	.short	0x000a
        /*0042*/ 	.short	0x0030
        /*0044*/ 	.byte	0x00, 0xf0, 0x11, 0x00


	//----- nvinfo : EIATTR_KPARAM_INFO
	.align		4
.L_265:
        /*0048*/ 	.byte	0x04, 0x17
        /*004a*/ 	.short	(.L_267 - .L_266)
.L_266:
        /*004c*/ 	.word	0x00000000
        /*0050*/ 	.short	0x0009
        /*0052*/ 	.short	0x002c
        /*0054*/ 	.byte	0x00, 0xf0, 0x11, 0x00


	//----- nvinfo : EIATTR_KPARAM_INFO
	.align		4
.L_267:
        /*0058*/ 	.byte	0x04, 0x17
        /*005a*/ 	.short	(.L_269 - .L_268)
.L_268:
        /*005c*/ 	.word	0x00000000
        /*0060*/ 	.short	0x0008
        /*0062*/ 	.short	0x0028
        /*0064*/ 	.byte	0x00, 0xf0, 0x11, 0x00


	//----- nvinfo : EIATTR_KPARAM_INFO
	.align		4
.L_269:
        /*0068*/ 	.byte	0x04, 0x17
        /*006a*/ 	.short	(.L_271 - .L_270)
.L_270:
        /*006c*/ 	.word	0x00000000
        /*0070*/ 	.short	0x0007
        /*0072*/ 	.short	0x0024
        /*0074*/ 	.byte	0x00, 0xf0, 0x11, 0x00


	//----- nvinfo : EIATTR_KPARAM_INFO
	.align		4
.L_271:
        /*0078*/ 	.byte	0x04, 0x17
        /*007a*/ 	.short	(.L_273 - .L_272)
.L_272:
        /*007c*/ 	.word	0x00000000
        /*0080*/ 	.short	0x0006
        /*0082*/ 	.short	0x0020
        /*0084*/ 	.byte	0x00, 0xf0, 0x11, 0x00


	//----- nvinfo : EIATTR_KPARAM_INFO
	.align		4
.L_273:
        /*0088*/ 	.byte	0x04, 0x17
        /*008a*/ 	.short	(.L_275 - .L_274)
.L_274:
        /*008c*/ 	.word	0x00000000
        /*0090*/ 	.short	0x0005
        /*0092*/ 	.short	0x001c
        /*0094*/ 	.byte	0x00, 0xf0, 0x11, 0x00


	//----- nvinfo : EIATTR_KPARAM_INFO
	.align		4
.L_275:
        /*0098*/ 	.byte	0x04, 0x17
        /*009a*/ 	.short	(.L_277 - .L_276)
.L_276:
        /*009c*/ 	.word	0x00000000
        /*00a0*/ 	.short	0x0004
        /*00a2*/ 	.short	0x0018
        /*00a4*/ 	.byte	0x00, 0xf0, 0x11, 0x00


	//----- nvinfo : EIATTR_KPARAM_INFO
	.align		4
.L_277:
        /*00a8*/ 	.byte	0x04, 0x17
        /*00aa*/ 	.short	(.L_279 - .L_278)
.L_278:
        /*00ac*/ 	.word	0x00000000
        /*00b0*/ 	.short	0x0003
        /*00b2*/ 	.short	0x0014
        /*00b4*/ 	.byte	0x00, 0xf0, 0x11, 0x00


	//----- nvinfo : EIATTR_KPARAM_INFO
	.align		4
.L_279:
        /*00b8*/ 	.byte	0x04, 0x17
        /*00ba*/ 	.short	(.L_281 - .L_280)
.L_280:
        /*00bc*/ 	.word	0x00000000
        /*00c0*/ 	.short	0x0002
        /*00c2*/ 	.short	0x0010
        /*00c4*/ 	.byte	0x00, 0xf0, 0x11, 0x00


	//----- nvinfo : EIATTR_KPARAM_INFO
	.align		4
.L_281:
        /*00c8*/ 	.byte	0x04, 0x17
        /*00ca*/ 	.short	(.L_283 - .L_282)
.L_282:
        /*00cc*/ 	.word	0x00000000
        /*00d0*/ 	.short	0x0001
        /*00d2*/ 	.short	0x0008
        /*00d4*/ 	.byte	0x00, 0xf5, 0x21, 0x00


	//----- nvinfo : EIATTR_KPARAM_INFO
	.align		4
.L_283:
        /*00d8*/ 	.byte	0x04, 0x17
        /*00da*/ 	.short	(.L_285 - .L_284)
.L_284:
        /*00dc*/ 	.word	0x00000000
        /*00e0*/ 	.short	0x0000
        /*00e2*/ 	.short	0x0000
        /*00e4*/ 	.byte	0x00, 0xf5, 0x21, 0x00


	//----- nvinfo : EIATTR_SPARSE_MMA_MASK
	.align		4
.L_285:
        /*00e8*/ 	.byte	0x03, 0x50
        /*00ea*/ 	.short	0x0000


	//----- nvinfo : EIATTR_MAXREG_COUNT
	.align		4
        /*00ec*/ 	.byte	0x03, 0x1b
        /*00ee*/ 	.short	0x00ff


	//----- nvinfo : EIATTR_MERCURY_ISA_VERSION
	.align		4
        /*00f0*/ 	.byte	0x03, 0x5f
        /*00f2*/ 	.short	0x0101


	//----- nvinfo : EIATTR_VRC_CTA_INIT_COUNT
	.align		4
        /*00f4*/ 	.byte	0x02, 0x4a
	.zero		1
	.zero		1


	//----- nvinfo : EIATTR_EXIT_INSTR_OFFSETS
	.align		4
        /*00f8*/ 	.byte	0x04, 0x1c
        /*00fa*/ 	.short	(.L_287 - .L_286)


	//   ....[0]....
.L_286:
        /*00fc*/ 	.word	0x000000e0


	//   ....[1]....
        /*0100*/ 	.word	0x00000720


	//----- nvinfo : EIATTR_CRS_STACK_SIZE
	.align		4
.L_287:
        /*0104*/ 	.byte	0x04, 0x1e
        /*0106*/ 	.short	(.L_289 - .L_288)
.L_288:
        /*0108*/ 	.word	0x00000000


	//----- nvinfo : EIATTR_CBANK_PARAM_SIZE
	.align		4
.L_289:
        /*010c*/ 	.byte	0x03, 0x19
        /*010e*/ 	.short	0x0040


	//----- nvinfo : EIATTR_PARAM_CBANK
	.align		4
        /*0110*/ 	.byte	0x04, 0x0a
        /*0112*/ 	.short	(.L_291 - .L_290)
	.align		4
.L_290:
        /*0114*/ 	.word	index@(.nv.constant0._Z22ola_ComplexKernel_testPfP6float2jjjjjjjjjjjj)
        /*0118*/ 	.short	0x0380
        /*011a*/ 	.short	0x0040


	//----- nvinfo : EIATTR_SW_WAR
	.align		4
.L_291:
        /*011c*/ 	.byte	0x04, 0x36
        /*011e*/ 	.short	(.L_293 - .L_292)
.L_292:
        /*0120*/ 	.word	0x00000008
.L_293:


//--------------------- .nv.info._Z18crop_ComplexKernelPfiiP6float2iiii --------------------------
	.section	.nv.info._Z18crop_ComplexKernelPfiiP6float2iiii,"",@"SHT_CUDA_INFO"
	.sectionflags	@""
	.align	4


	//----- nvinfo : EIATTR_CUDA_API_VERSION
	.align		4
        /*0000*/ 	.byte	0x04, 0x37
        /*0002*/ 	.short	(.L_295 - .L_294)
.L_294:
        /*0004*/ 	.word	0x00000082


	//----- nvinfo : EIATTR_KPARAM_INFO
	.align		4
.L_295:
        /*0008*/ 	.byte	0x04, 0x17
        /*000a*/ 	.short	(.L_297 - .L_296)
.L_296:
        /*000c*/ 	.word	0x00000000
        /*0010*/ 	.short	0x0007
        /*0012*/ 	.short	0x0024
        /*0014*/ 	.byte	0x00, 0xf0, 0x11, 0x00


	//----- nvinfo : EIATTR_KPARAM_INFO
	.align		4
.L_297:
        /*0018*/ 	.byte	0x04, 0x17
        /*001a*/ 	.short	(.L_299 - .L_298)
.L_298:
        /*001c*/ 	.word	0x00000000
        /*0020*/ 	.short	0x0006
        /*0022*/ 	.short	0x0020
        /*0024*/ 	.byte	0x00, 0xf0, 0x11, 0x00


	//----- nvinfo : EIATTR_KPARAM_INFO
	.align		4
.L_299:
        /*0028*/ 	.byte	0x04, 0x17
        /*002a*/ 	.short	(.L_301 - .L_300)
.L_300:
        /*002c*/ 	.word	0x00000000
        /*0030*/ 	.short	0x0005
        /*0032*/ 	.short	0x001c
        /*0034*/ 	.byte	0x00, 0xf0, 0x11, 0x00


	//----- nvinfo : EIATTR_KPARAM_INFO
	.align		4
.L_301:
        /*0038*/ 	.byte	0x04, 0x17
        /*003a*/ 	.short	(.L_303 - .L_302)
.L_302:
        /*003c*/ 	.word	0x00000000
        /*0040*/ 	.short	0x0004
        /*0042*/ 	.short	0x0018
        /*0044*/ 	.byte	0x00, 0xf0, 0x11, 0x00


	//----- nvinfo : EIATTR_KPARAM_INFO
	.align		4
.L_303:
        /*0048*/ 	.byte	0x04, 0x17
        /*004a*/ 	.short	(.L_305 - .L_304)
.L_304:
        /*004c*/ 	.word	0x00000000
        /*0050*/ 	.short	0x0003
        /*0052*/ 	.short	0x0010
        /*0054*/ 	.byte	0x00, 0xf5, 0x21, 0x00


	//----- nvinfo : EIATTR_KPARAM_INFO
	.align		4
.L_305:
        /*0058*/ 	.byte	0x04, 0x17
        /*005a*/ 	.short	(.L_307 - .L_306)
.L_306:
        /*005c*/ 	.word	0x00000000
        /*0060*/ 	.short	0x0002
        /*0062*/ 	.short	0x000c
        /*0064*/ 	.byte	0x00, 0xf0, 0x11, 0x00


	//----- nvinfo : EIATTR_KPARAM_INFO
	.align		4
.L_307:
        /*0068*/ 	.byte	0x04, 0x17
        /*006a*/ 	.short	(.L_309 - .L_308)
.L_308:
        /*006c*/ 	.word	0x00000000
        /*0070*/ 	.short	0x0001
        /*0072*/ 	.short	0x0008
        /*0074*/ 	.byte	0x00, 0xf0, 0x11, 0x00


	//----- nvinfo : EIATTR_KPARAM_INFO
	.align		4
.L_309:
        /*0078*/ 	.byte	0x04, 0x17
        /*007a*/ 	.short	(.L_311 - .L_310)
.L_310:
        /*007c*/ 	.word	0x00000000
        /*0080*/ 	.short	0x0000
        /*0082*/ 	.short	0x0000
        /*0084*/ 	.byte	0x00, 0xf5, 0x21, 0x00


	//----- nvinfo : EIATTR_SPARSE_MMA_MASK
	.align		4
.L_311:
        /*0088*/ 	.byte	0x03, 0x50
        /*008a*/ 	.short	0x0000


	//----- nvinfo : EIATTR_MAXREG_COUNT
	.align		4
        /*008c*/ 	.byte	0x03, 0x1b
        /*008e*/ 	.short	0x00ff


	//----- nvinfo : EIATTR_MERCURY_ISA_VERSION
	.align		4
        /*0090*/ 	.byte	0x03, 0x5f
        /*0092*/ 	.short	0x0101


	//----- nvinfo : EIATTR_VRC_CTA_INIT_COUNT
	.align		4
        /*0094*/ 	.byte	0x02, 0x4a
	.zero		1
	.zero		1


	//----- nvinfo : EIATTR_EXIT_INSTR_OFFSETS
	.align		4
        /*0098*/ 	.byte	0x04, 0x1c
        /*009a*/ 	.short	(.L_313 - .L_312)


	//   ....[0]....
.L_312:
        /*009c*/ 	.word	0x000000e0


	//   ....[1]....
        /*00a0*/ 	.word	0x00000140


	//   ....[2]....
        /*00a4*/ 	.word	0x00000210


	//----- nvinfo : EIATTR_CBANK_PARAM_SIZE
	.align		4
.L_313:
        /*00a8*/ 	.byte	0x03, 0x19
        /*00aa*/ 	.short	0x0028


	//----- nvinfo : EIATTR_PARAM_CBANK
	.align		4
        /*00ac*/ 	.byte	0x04, 0x0a
        /*00ae*/ 	.short	(.L_315 - .L_314)
	.align		4
.L_314:
        /*00b0*/ 	.word	index@(.nv.constant0._Z18crop_ComplexKernelPfiiP6float2iiii)
        /*00b4*/ 	.short	0x0380
        /*00b6*/ 	.short	0x0028


	//----- nvinfo : EIATTR_SW_WAR
	.align		4
.L_315:
        /*00b8*/ 	.byte	0x04, 0x36
        /*00ba*/ 	.short	(.L_317 - .L_316)
.L_316:
        /*00bc*/ 	.word	0x00000008
.L_317:


//--------------------- .nv.info._Z11crop_KernelPfiiS_iiii --------------------------
	.section	.nv.info._Z11crop_KernelPfiiS_iiii,"",@"SHT_CUDA_INFO"
	.sectionflags	@""
	.align	4


	//----- nvinfo : EIATTR_CUDA_API_VERSION
	.align		4
        /*0000*/ 	.byte	0x04, 0x37
        /*0002*/ 	.short	(.L_319 - .L_318)
.L_318:
        /*0004*/ 	.word	0x00000082


	//----- nvinfo : EIATTR_KPARAM_INFO
	.align		4
.L_319:
        /*0008*/ 	.byte	0x04, 0x17
        /*000a*/ 	.short	(.L_321 - .L_320)
.L_320:
        /*000c*/ 	.word	0x00000000
        /*0010*/ 	.short	0x0007
        /*0012*/ 	.short	0x0024
        /*0014*/ 	.byte	0x00, 0xf0, 0x11, 0x00


	//----- nvinfo : EIATTR_KPARAM_INFO
	.align		4
.L_321:
        /*0018*/ 	.byte	0x04, 0x17
        /*001a*/ 	.short	(.L_323 - .L_322)
.L_322:
        /*001c*/ 	.word	0x00000000
        /*0020*/ 	.short	0x0006
        /*0022*/ 	.short	0x0020
        /*0024*/ 	.byte	0x00, 0xf0, 0x11, 0x00


	//----- nvinfo : EIATTR_KPARAM_INFO
	.align		4
.L_323:
        /*0028*/ 	.byte	0x04, 0x17
        /*002a*/ 	.short	(.L_325 - .L_324)
.L_324:
        /*002c*/ 	.word	0x00000000
        /*0030*/ 	.short	0x0005
        /*0032*/ 	.short	0x001c
        /*0034*/ 	.byte	0x00, 0xf0, 0x11, 0x00


	//----- nvinfo : EIATTR_KPARAM_INFO
	.align		4
.L_325:
        /*0038*/ 	.byte	0x04, 0x17
        /*003a*/ 	.short	(.L_327 - .L_326)
.L_326:
        /*003c*/ 	.word	0x00000000
        /*0040*/ 	.short	0x0004
        /*0042*/ 	.short	0x0018
        /*0044*/ 	.byte	0x00, 0xf0, 0x11, 0x00


	//----- nvinfo : EIATTR_KPARAM_INFO
	.align		4
.L_327:
        /*0048*/ 	.byte	0x04, 0x17
        /*004a*/ 	.short	(.L_329 - .L_328)
.L_328:
        /*004c*/ 	.word	0x00000000
        /*0050*/ 	.short	0x0003
        /*0052*/ 	.short	0x0010
        /*0054*/ 	.byte	0x00, 0xf5, 0x21, 0x00


	//----- nvinfo : EIATTR_KPARAM_INFO
	.align		4
.L_329:
        /*0058*/ 	.byte	0x04, 0x17
        /*005a*/ 	.short	(.L_331 - .L_330)
.L_330:
        /*005c*/ 	.word	0x00000000
        /*0060*/ 	.short	0x0002
        /*0062*/ 	.short	0x000c
        /*0064*/ 	.byte	0x00, 0xf0, 0x11, 0x00


	//----- nvinfo : EIATTR_KPARAM_INFO
	.align		4
.L_331:
        /*0068*/ 	.byte	0x04, 0x17
        /*006a*/ 	.short	(.L_333 - .L_332)
.L_332:
        /*006c*/ 	.word	0x00000000
        /*0070*/ 	.short	0x0001
        /*0072*/ 	.short	0x0008
        /*0074*/ 	.byte	0x00, 0xf0, 0x11, 0x00


	//----- nvinfo : EIATTR_KPARAM_INFO
	.align		4
.L_333:
        /*0078*/ 	.byte	0x04, 0x17
        /*007a*/ 	.short	(.L_335 - .L_334)
.L_334:
        /*007c*/ 	.word	0x00000000
        /*0080*/ 	.short	0x0000
        /*0082*/ 	.short	0x0000
        /*0084*/ 	.byte	0x00, 0xf5, 0x21, 0x00


	//----- nvinfo : EIATTR_SPARSE_MMA_MASK
	.align		4
.L_335:
        /*0088*/ 	.byte	0x03, 0x50
        /*008a*/ 	.short	0x0000


	//----- nvinfo : EIATTR_MAXREG_COUNT
	.align		4
        /*008c*/ 	.byte	0x03, 0x1b
        /*008e*/ 	.short	0x00ff


	//----- nvinfo : EIATTR_MERCURY_ISA_VERSION
	.align		4
        /*0090*/ 	.byte	0x03, 0x5f
        /*0092*/ 	.short	0x0101


	//----- nvinfo : EIATTR_VRC_CTA_INIT_COUNT
	.align		4
        /*0094*/ 	.byte	0x02, 0x4a
	.zero		1
	.zero		1


	//----- nvinfo : EIATTR_EXIT_INSTR_OFFSETS
	.align		4
        /*0098*/ 	.byte	0x04, 0x1c
        /*009a*/ 	.short	(.L_337 - .L_336)


	//   ....[0]....
.L_336:
        /*009c*/ 	.word	0x000000e0


	//   ....[1]....
        /*00a0*/ 	.word	0x00000140


	//   ....[2]....
        /*00a4*/ 	.word	0x00000210


	//----- nvinfo : EIATTR_CBANK_PARAM_SIZE
	.align		4
.L_337:
        /*00a8*/ 	.byte	0x03, 0x19
        /*00aa*/ 	.short	0x0028


	//----- nvinfo : EIATTR_PARAM_CBANK
	.align		4
        /*00ac*/ 	.byte	0x04, 0x0a
        /*00ae*/ 	.short	(.L_339 - .L_338)
	.align		4
.L_338:
        /*00b0*/ 	.word	index@(.nv.constant0._Z11crop_KernelPfiiS_iiii)
        /*00b4*/ 	.short	0x0380
        /*00b6*/ 	.short	0x0028


	//----- nvinfo : EIATTR_SW_WAR
	.align		4
.L_339:
        /*00b8*/ 	.byte	0x04, 0x36
        /*00ba*/ 	.short	(.L_341 - .L_340)
.L_340:
        /*00bc*/ 	.word	0x00000008
.L_341:


//--------------------- .nv.info._Z24crop_stack_ComplexKernelP6float2iiiS0_iiii --------------------------
	.section	.nv.info._Z24crop_stack_ComplexKernelP6float2iiiS0_iiii,"",@"SHT_CUDA_INFO"
	.sectionflags	@""
	.align	4


	//----- nvinfo : EIATTR_CUDA_API_VERSION
	.align		4
        /*0000*/ 	.byte	0x04, 0x37
        /*0002*/ 	.short	(.L_343 - .L_342)
.L_342:
        /*0004*/ 	.word	0x00000082


	//----- nvinfo : EIATTR_KPARAM_INFO
	.align		4
.L_343:
        /*0008*/ 	.byte	0x04, 0x17
        /*000a*/ 	.short	(.L_345 - .L_344)
.L_344:
        /*000c*/ 	.word	0x00000000
        /*0010*/ 	.short	0x0008
        /*0012*/ 	.short	0x002c
        /*0014*/ 	.byte	0x00, 0xf0, 0x11, 0x00


	//----- nvinfo : EIATTR_KPARAM_INFO
	.align		4
.L_345:
        /*0018*/ 	.byte	0x04, 0x17
        /*001a*/ 	.short	(.L_347 - .L_346)
.L_346:
        /*001c*/ 	.word	0x00000000
        /*0020*/ 	.short	0x0007
        /*0022*/ 	.short	0x0028
        /*0024*/ 	.byte	0x00, 0xf0, 0x11, 0x00


	//----- nvinfo : EIATTR_KPARAM_INFO
	.align		4
.L_347:
        /*0028*/ 	.byte	0x04, 0x17
        /*002a*/ 	.short	(.L_349 - .L_348)
.L_348:
        /*002c*/ 	.word	0x00000000
        /*0030*/ 	.short	0x0006
        /*0032*/ 	.short	0x0024
        /*0034*/ 	.byte	0x00, 0xf0, 0x11, 0x00


	//----- nvinfo : EIATTR_KPARAM_INFO
	.align		4
.L_349:
        /*0038*/ 	.byte	0x04, 0x17
        /*003a*/ 	.short	(.L_351 - .L_350)
.L_350:
        /*003c*/ 	.word	0x00000000
        /*0040*/ 	.short	0x0005
        /*0042*/ 	.short	0x0020
        /*0044*/ 	.byte	0x00, 0xf0, 0x11, 0x00


	//----- nvinfo : EIATTR_KPARAM_INFO
	.align		4
.L_351:
        /*0048*/ 	.byte	0x04, 0x17
        /*004a*/ 	.short	(.L_353 - .L_352)
.L_352:
        /*004c*/ 	.word	0x00000000
        /*0050*/ 	.short	0x0004
        /*0052*/ 	.short	0x0018
        /*0054*/ 	.byte	0x00, 0xf5, 0x21, 0x00


	//----- nvinfo : EIATTR_KPARAM_INFO
	.align		4
.L_353:
        /*0058*/ 	.byte	0x04, 0x17
        /*005a*/ 	.short	(.L_355 - .L_354)
.L_354:
        /*005c*/ 	.word	0x00000000
        /*0060*/ 	.short	0x0003
        /*0062*/ 	.short	0x0010
        /*0064*/ 	.byte	0x00, 0xf0, 0x11, 0x00


	//----- nvinfo : EIATTR_KPARAM_INFO
	.align		4
.L_355:
        /*0068*/ 	.byte	0x04, 0x17
        /*006a*/ 	.short	(.L_357 - .L_356)
.L_356:
        /*006c*/ 	.word	0x00000000
        /*0070*/ 	.short	0x0002
        /*0072*/ 	.short	0x000c
        /*0074*/ 	.byte	0x00, 0xf0, 0x11, 0x00


	//----- nvinfo : EIATTR_KPARAM_INFO
	.align		4
.L_357:
        /*0078*/ 	.byte	0x04, 0x17
        /*007a*/ 	.short	(.L_359 - .L_358)
.L_358:
        /*007c*/ 	.word	0x00000000
        /*0080*/ 	.short	0x0001
        /*0082*/ 	.short	0x0008
        /*0084*/ 	.byte	0x00, 0xf0, 0x11, 0x00


	//----- nvinfo : EIATTR_KPARAM_INFO
	.align		4
.L_359:
        /*0088*/ 	.byte	0x04, 0x17
        /*008a*/ 	.short	(.L_361 - .L_360)
.L_360:
        /*008c*/ 	.word	0x00000000
        /*0090*/ 	.short	0x0000
        /*0092*/ 	.short	0x0000
        /*0094*/ 	.byte	0x00, 0xf5, 0x21, 0x00


	//----- nvinfo : EIATTR_SPARSE_MMA_MASK
	.align		4
.L_361:
        /*0098*/ 	.byte	0x03, 0x50
        /*009a*/ 	.short	0x0000


	//----- nvinfo : EIATTR_MAXREG_COUNT
	.align		4
        /*009c*/ 	.byte	0x03, 0x1b
        /*009e*/ 	.short	0x00ff


	//----- nvinfo : EIATTR_MERCURY_ISA_VERSION
	.align		4
        /*00a0*/ 	.byte	0x03, 0x5f
        /*00a2*/ 	.short	0x0101


	//----- nvinfo : EIATTR_VRC_CTA_INIT_COUNT
	.align		4
        /*00a4*/ 	.byte	0x02, 0x4a
	.zero		1
	.zero		1


	//----- nvinfo : EIATTR_EXIT_INSTR_OFFSETS
	.align		4
        /*00a8*/ 	.byte	0x04, 0x1c
        /*00aa*/ 	.short	(.L_363 - .L_362)


	//   ....[0]....
.L_362:
        /*00ac*/ 	.word	0x00000240


	//   ....[1]....
        /*00b0*/ 	.word	0x000002b0


	//   ....[2]....
        /*00b4*/ 	.word	0x000003a0


	//----- nvinfo : EIATTR_CBANK_PARAM_SIZE
	.align		4
.L_363:
        /*00b8*/ 	.byte	0x03, 0x19
        /*00ba*/ 	.short	0x0030


	//----- nvinfo : EIATTR_PARAM_CBANK
	.align		4
        /*00bc*/ 	.byte	0x04, 0x0a
        /*00be*/ 	.short	(.L_365 - .L_364)
	.align		4
.L_364:
        /*00c0*/ 	.word	index@(.nv.constant0._Z24crop_stack_ComplexKernelP6float2iiiS0_iiii)
        /*00c4*/ 	.short	0x0380
        /*00c6*/ 	.short	0x0030


	//----- nvinfo : EIATTR_SW_WAR
	.align		4
.L_365:
        /*00c8*/ 	.byte	0x04, 0x36
        /*00ca*/ 	.short	(.L_367 - .L_366)
.L_366:
        /*00cc*/ 	.word	0x00000008
.L_367:


//--------------------- .nv.info._Z17crop_stack_KernelPfiiiS_iiii --------------------------
	.section	.nv.info._Z17crop_stack_KernelPfiiiS_iiii,"",@"SHT_CUDA_INFO"
	.sectionflags	@""
	.align	4


	//----- nvinfo : EIATTR_CUDA_API_VERSION
	.align		4
        /*0000*/ 	.byte	0x04, 0x37
        /*0002*/ 	.short	(.L_369 - .L_368)
.L_368:
        /*0004*/ 	.word	0x00000082


	//----- nvinfo : EIATTR_KPARAM_INFO
	.align		4
.L_369:
        /*0008*/ 	.byte	0x04, 0x17
        /*000a*/ 	.short	(.L_371 - .L_370)
.L_370:
        /*000c*/ 	.word	0x00000000
        /*0010*/ 	.short	0x0008
        /*0012*/ 	.short	0x002c
        /*0014*/ 	.byte	0x00, 0xf0, 0x11, 0x00


	//----- nvinfo : EIATTR_KPARAM_INFO
	.align		4
.L_371:
        /*0018*/ 	.byte	0x04, 0x17
        /*001a*/ 	.short	(.L_373 - .L_372)
.L_372:
        /*001c*/ 	.word	0x00000000
        /*0020*/ 	.short	0x0007
        /*0022*/ 	.short	0x0028
        /*0024*/ 	.byte	0x00, 0xf0, 0x11, 0x00


	//----- nvinfo : EIATTR_KPARAM_INFO
	.align		4
.L_373:
        /*0028*/ 	.byte	0x04, 0x17
        /*002a*/ 	.short	(.L_375 - .L_374)
.L_374:
        /*002c*/ 	.word	0x00000000
        /*0030*/ 	.short	0x0006
        /*0032*/ 	.short	0x0024
        /*0034*/ 	.byte	0x00, 0xf0, 0x11, 0x00


	//----- nvinfo : EIATTR_KPARAM_INFO
	.align		4
.L_375:
        /*0038*/ 	.byte	0x04, 0x17
        /*003a*/ 	.short	(.L_377 - .L_376)
.L_376:
        /*003c*/ 	.word	0x00000000
        /*0040*/ 	.short	0x0005
        /*0042*/ 	.short	0x0020
        /*0044*/ 	.byte	0x00, 0xf0, 0x11, 0x00


	//----- nvinfo : EIATTR_KPARAM_INFO
	.align		4
.L_377:
        /*0048*/ 	.byte	0x04, 0x17
        /*004a*/ 	.short	(.L_379 - .L_378)
.L_378:
        /*004c*/ 	.word	0x00000000
        /*0050*/ 	.short	0x0004
        /*0052*/ 	.short	0x0018
        /*0054*/ 	.byte	0x00, 0xf5, 0x21, 0x00


	//----- nvinfo : EIATTR_KPARAM_INFO
	.align		4
.L_379:
        /*0058*/ 	.byte	0x04, 0x17
        /*005a*/ 	.short	(.L_381 - .L_380)
.L_380:
        /*005c*/ 	.word	0x00000000
        /*0060*/ 	.short	0x0003
        /*0062*/ 	.short	0x0010
        /*0064*/ 	.byte	0x00, 0xf0, 0x11, 0x00


	//----- nvinfo : EIATTR_KPARAM_INFO
	.align		4
.L_381:
        /*0068*/ 	.byte	0x04, 0x17
        /*006a*/ 	.short	(.L_383 - .L_382)
.L_382:
        /*006c*/ 	.word	0x00000000
        /*0070*/ 	.short	0x0002
        /*0072*/ 	.short	0x000c
        /*0074*/ 	.byte	0x00, 0xf0, 0x11, 0x00


	//----- nvinfo : EIATTR_KPARAM_INFO
	.align		4
.L_383:
        /*0078*/ 	.byte	0x04, 0x17
        /*007a*/ 	.short	(.L_385 - .L_384)
.L_384:
        /*007c*/ 	.word	0x00000000
        /*0080*/ 	.short	0x0001
        /*0082*/ 	.short	0x0008
        /*0084*/ 	.byte	0x00, 0xf0, 0x11, 0x00


	//----- nvinfo : EIATTR_KPARAM_INFO
	.align		4
.L_385:
        /*0088*/ 	.byte	0x04, 0x17
        /*008a*/ 	.short	(.L_387 - .L_386)
.L_386:
        /*008c*/ 	.word	0x00000000
        /*0090*/ 	.short	0x0000
        /*0092*/ 	.short	0x0000
        /*0094*/ 	.byte	0x00, 0xf5, 0x21, 0x00


	//----- nvinfo : EIATTR_SPARSE_MMA_MASK
	.align		4
.L_387:
        /*0098*/ 	.byte	0x03, 0x50
        /*009a*/ 	.short	0x0000


	//----- nvinfo : EIATTR_MAXREG_COUNT
	.align		4
        /*009c*/ 	.byte	0x03, 0x1b
        /*009e*/ 	.short	0x00ff


	//----- nvinfo : EIATTR_MERCURY_ISA_VERSION
	.align		4
        /*00a0*/ 	.byte	0x03, 0x5f
        /*00a2*/ 	.short	0x0101


	//----- nvinfo : EIATTR_VRC_CTA_INIT_COUNT
	.align		4
        /*00a4*/ 	.byte	0x02, 0x4a
	.zero		1
	.zero		1


	//----- nvinfo : EIATTR_EXIT_INSTR_OFFSETS
	.align		4
        /*00a8*/ 	.byte	0x04, 0x1c
        /*00aa*/ 	.short	(.L_389 - .L_388)


	//   ....[0]....
.L_388:
        /*00ac*/ 	.word	0x00000240


	//   ....[1]....
        /*00b0*/ 	.word	0x000002b0


	//   ....[2]....
        /*00b4*/ 	.word	0x000003a0


	//----- nvinfo : EIATTR_CBANK_PARAM_SIZE
	.align		4
.L_389:
        /*00b8*/ 	.byte	0x03, 0x19
        /*00ba*/ 	.short	0x0030


	//----- nvinfo : EIATTR_PARAM_CBANK
	.align		4
        /*00bc*/ 	.byte	0x04, 0x0a
        /*00be*/ 	.short	(.L_391 - .L_390)
	.align		4
.L_390:
        /*00c0*/ 	.word	index@(.nv.constant0._Z17crop_stack_KernelPfiiiS_iiii)
        /*00c4*/ 	.short	0x0380
        /*00c6*/ 	.short	0x0030


	//----- nvinfo : EIATTR_SW_WAR
	.align		4
.L_391:
        /*00c8*/ 	.byte	0x04, 0x36
        /*00ca*/ 	.short	(.L_393 - .L_392)
.L_392:
        /*00cc*/ 	.word	0x00000008
.L_393:


//--------------------- .nv.info._Z23pad_stack_ComplexKernelPfiiiP6float2iiii --------------------------
	.section	.nv.info._Z23pad_stack_ComplexKernelPfiiiP6float2iiii,"",@"SHT_CUDA_INFO"
	.sectionflags	@""
	.align	4


	//----- nvinfo : EIATTR_CUDA_API_VERSION
	.align		4
        /*0000*/ 	.byte	0x04, 0x37
        /*0002*/ 	.short	(.L_395 - .L_394)
.L_394:
        /*0004*/ 	.word	0x00000082


	//----- nvinfo : EIATTR_KPARAM_INFO
	.align		4
.L_395:
        /*0008*/ 	.byte	0x04, 0x17
        /*000a*/ 	.short	(.L_397 - .L_396)
.L_396:
        /*000c*/ 	.word	0x00000000
        /*0010*/ 	.short	0x0008
        /*0012*/ 	.short	0x002c
        /*0014*/ 	.byte	0x00, 0xf0, 0x11, 0x00


	//----- nvinfo : EIATTR_KPARAM_INFO
	.align		4
.L_397:
        /*0018*/ 	.byte	0x04, 0x17
        /*001a*/ 	.short	(.L_399 - .L_398)
.L_398:
        /*001c*/ 	.word	0x00000000
        /*0020*/ 	.short	0x0007
        /*0022*/ 	.short	0x0028
        /*0024*/ 	.byte	0x00, 0xf0, 0x11, 0x00


	//----- nvinfo : EIATTR_KPARAM_INFO
	.align		4
.L_399:
        /*0028*/ 	.byte	0x04, 0x17
        /*002a*/ 	.short	(.L_401 - .L_400)
.L_400:
        /*002c*/ 	.word	0x00000000
        /*0030*/ 	.short	0x0006
        /*0032*/ 	.short	0x0024
        /*0034*/ 	.byte	0x00, 0xf0, 0x11, 0x00


	//----- nvinfo : EIATTR_KPARAM_INFO
	.align		4
.L_401:
        /*0038*/ 	.byte	0x04, 0x17
        /*003a*/ 	.short	(.L_403 - .L_402)
.L_402:
        /*003c*/ 	.word	0x00000000
        /*0040*/ 	.short	0x0005
        /*0042*/ 	.short	0x0020
        /*0044*/ 	.byte	0x00, 0xf0, 0x11, 0x00


	//----- nvinfo : EIATTR_KPARAM_INFO
	.align		4
.L_403:
        /*0048*/ 	.byte	0x04, 0x17
        /*004a*/ 	.short	(.L_405 - .L_404)
.L_404:
        /*004c*/ 	.word	0x00000000
        /*0050*/ 	.short	0x0004
        /*0052*/ 	.short	0x0018
        /*0054*/ 	.byte	0x00, 0xf5, 0x21, 0x00


	//----- nvinfo : EIATTR_KPARAM_INFO
	.align		4
.L_405:
        /*0058*/ 	.byte	0x04, 0x17
        /*005a*/ 	.short	(.L_407 - .L_406)
.L_406:
        /*005c*/ 	.word	0x00000000
        /*0060*/ 	.short	0x0003
        /*0062*/ 	.short	0x0010
        /*0064*/ 	.byte	0x00, 0xf0, 0x11, 0x00


	//----- nvinfo : EIATTR_KPARAM_INFO
	.align		4
.L_407:
        /*0068*/ 	.byte	0x04, 0x17
        /*006a*/ 	.short	(.L_409 - .L_408)
.L_408:
        /*006c*/ 	.word	0x00000000
        /*0070*/ 	.short	0x0002
        /*0072*/ 	.short	0x000c
        /*0074*/ 	.byte	0x00, 0xf0, 0x11, 0x00


	//----- nvinfo : EIATTR_KPARAM_INFO
	.align		4
.L_409:
        /*0078*/ 	.byte	0x04, 0x17
        /*007a*/ 	.short	(.L_411 - .L_410)
.L_410:
        /*007c*/ 	.word	0x00000000
        /*0080*/ 	.short	0x0001
        /*0082*/ 	.short	0x0008
        /*0084*/ 	.byte	0x00, 0xf0, 0x11, 0x00


	//----- nvinfo : EIATTR_KPARAM_INFO
	.align		4
.L_411:
        /*0088*/ 	.byte	0x04, 0x17
        /*008a*/ 	.short	(.L_413 - .L_412)
.L_412:
        /*008c*/ 	.word	0x00000000
        /*0090*/ 	.short	0x0000
        /*0092*/ 	.short	0x0000
        /*0094*/ 	.byte	0x00, 0xf5, 0x21, 0x00


	//----- nvinfo : EIATTR_SPARSE_MMA_MASK
	.align		4
.L_413:
        /*0098*/ 	.byte	0x03, 0x50
        /*009a*/ 	.short	0x0000


	//----- nvinfo : EIATTR_MAXREG_COUNT
	.align		4
        /*009c*/ 	.byte	0x03, 0x1b
        /*009e*/ 	.short	0x00ff


	//----- nvinfo : EIATTR_MERCURY_ISA_VERSION
	.align		4
        /*00a0*/ 	.byte	0x03, 0x5f
        /*00a2*/ 	.short	0x0101


	//----- nvinfo : EIATTR_VRC_CTA_INIT_COUNT
	.align		4
        /*00a4*/ 	.byte	0x02, 0x4a
	.zero		1
	.zero		1


	//----- nvinfo : EIATTR_EXIT_INSTR_OFFSETS
	.align		4
        /*00a8*/ 	.byte	0x04, 0x1c
        /*00aa*/ 	.short	(.L_415 - .L_414)


	//   ....[0]....
.L_414:
        /*00ac*/ 	.word	0x000000e0


	//   ....[1]....
        /*00b0*/ 	.word	0x00000280


	//   ....[2]....
        /*00b4*/ 	.word	0x00000420


	//   ....[3]....
        /*00b8*/ 	.word	0x00000470


	//----- nvinfo : EIATTR_CRS_STACK_SIZE
	.align		4
.L_415:
        /*00bc*/ 	.byte	0x04, 0x1e
        /*00be*/ 	.short	(.L_417 - .L_416)
.L_416:
        /*00c0*/ 	.word	0x00000000


	//----- nvinfo : EIATTR_CBANK_PARAM_SIZE
	.align		4
.L_417:
        /*00c4*/ 	.byte	0x03, 0x19
        /*00c6*/ 	.short	0x0030


	//----- nvinfo : EIATTR_PARAM_CBANK
	.align		4
        /*00c8*/ 	.byte	0x04, 0x0a
        /*00ca*/ 	.short	(.L_419 - .L_418)
	.align		4
.L_418:
        /*00cc*/ 	.word	index@(.nv.constant0._Z23pad_stack_ComplexKernelPfiiiP6float2iiii)
        /*00d0*/ 	.short	0x0380
        /*00d2*/ 	.short	0x0030


	//----- nvinfo : EIATTR_SW_WAR
	.align		4
.L_419:
        /*00d4*/ 	.byte	0x04, 0x36
        /*00d6*/ 	.short	(.L_421 - .L_420)
.L_420:
        /*00d8*/ 	.word	0x00000008
.L_421:


//--------------------- .nv.info._Z16pad_stack_KernelPfiiiS_iiii --------------------------
	.section	.nv.info._Z16pad_stack_KernelPfiiiS_iiii,"",@"SHT_CUDA_INFO"
	.sectionflags	@""
	.align	4


	//----- nvinfo : EIATTR_CUDA_API_VERSION
	.align		4
        /*0000*/ 	.byte	0x04, 0x37
        /*0002*/ 	.short	(.L_423 - .L_422)
.L_422:
        /*0004*/ 	.word	0x00000082


	//----- nvinfo : EIATTR_KPARAM_INFO
	.align		4
.L_423:
        /*0008*/ 	.byte	0x04, 0x17
        /*000a*/ 	.short	(.L_425 - .L_424)
.L_424:
        /*000c*/ 	.word	0x00000000
        /*0010*/ 	.short	0x0008
        /*0012*/ 	.short	0x002c
        /*0014*/ 	.byte	0x00, 0xf0, 0x11, 0x00


	//----- nvinfo : EIATTR_KPARAM_INFO
	.align		4
.L_425:
        /*0018*/ 	.byte	0x04, 0x17
        /*001a*/ 	.short	(.L_427 - .L_426)
.L_426:
        /*001c*/ 	.word	0x00000000
        /*0020*/ 	.short	0x0007
        /*0022*/ 	.short	0x0028
        /*0024*/ 	.byte	0x00, 0xf0, 0x11, 0x00


	//----- nvinfo : EIATTR_KPARAM_INFO
	.align		4
.L_427:
        /*0028*/ 	.byte	0x04, 0x17
        /*002a*/ 	.short	(.L_429 - .L_428)
.L_428:
        /*002c*/ 	.word	0x00000000
        /*0030*/ 	.short	0x0006
        /*0032*/ 	.short	0x0024
        /*0034*/ 	.byte	0x00, 0xf0, 0x11, 0x00


	//----- nvinfo : EIATTR_KPARAM_INFO
	.align		4
.L_429:
        /*0038*/ 	.byte	0x04, 0x17
        /*003a*/ 	.short	(.L_431 - .L_430)
.L_430:
        /*003c*/ 	.word	0x00000000
        /*0040*/ 	.short	0x0005
        /*0042*/ 	.short	0x0020
        /*0044*/ 	.byte	0x00, 0xf0, 0x11, 0x00


	//----- nvinfo : EIATTR_KPARAM_INFO
	.align		4
.L_431:
        /*0048*/ 	.byte	0x04, 0x17
        /*004a*/ 	.short	(.L_433 - .L_432)
.L_432:
        /*004c*/ 	.word	0x00000000
        /*0050*/ 	.short	0x0004
        /*0052*/ 	.short	0x0018
        /*0054*/ 	.byte	0x00, 0xf5, 0x21, 0x00


	//----- nvinfo : EIATTR_KPARAM_INFO
	.align		4
.L_433:
        /*0058*/ 	.byte	0x04, 0x17
        /*005a*/ 	.short	(.L_435 - .L_434)
.L_434:
        /*005c*/ 	.word	0x00000000
        /*0060*/ 	.short	0x0003
        /*0062*/ 	.short	0x0010
        /*0064*/ 	.byte	0x00, 0xf0, 0x11, 0x00


	//----- nvinfo : EIATTR_KPARAM_INFO
	.align		4
.L_435:
        /*0068*/ 	.byte	0x04, 0x17
        /*006a*/ 	.short	(.L_437 - .L_436)
.L_436:
        /*006c*/ 	.word	0x00000000
        /*0070*/ 	.short	0x0002
        /*0072*/ 	.short	0x000c
        /*0074*/ 	.byte	0x00, 0xf0, 0x11, 0x00


	//----- nvinfo : EIATTR_KPARAM_INFO
	.align		4
.L_437:
        /*0078*/ 	.byte	0x04, 0x17
        /*007a*/ 	.short	(.L_439 - .L_438)
.L_438:
        /*007c*/ 	.word	0x00000000
        /*0080*/ 	.short	0x0001
        /*0082*/ 	.short	0x0008
        /*0084*/ 	.byte	0x00, 0xf0, 0x11, 0x00


	//----- nvinfo : EIATTR_KPARAM_INFO
	.align		4
.L_439:
        /*0088*/ 	.byte	0x04, 0x17
        /*008a*/ 	.short	(.L_441 - .L_440)
.L_440:
        /*008c*/ 	.word	0x00000000
        /*0090*/ 	.short	0x0000
        /*0092*/ 	.short	0x0000
        /*0094*/ 	.byte	0x00, 0xf5, 0x21, 0x00


	//----- nvinfo : EIATTR_SPARSE_MMA_MASK
	.align		4
.L_441:
        /*0098*/ 	.byte	0x03, 0x50
        /*009a*/ 	.short	0x0000


	//----- nvinfo : EIATTR_MAXREG_COUNT
	.align		4
        /*009c*/ 	.byte	0x03, 0x1b
        /*009e*/ 	.short	0x00ff


	//----- nvinfo : EIATTR_MERCURY_ISA_VERSION
	.align		4
        /*00a0*/ 	.byte	0x03, 0x5f
        /*00a2*/ 	.short	0x0101


	//----- nvinfo : EIATTR_VRC_CTA_INIT_COUNT
	.align		4
        /*00a4*/ 	.byte	0x02, 0x4a
	.zero		1
	.zero		1


	//----- nvinfo : EIATTR_EXIT_INSTR_OFFSETS
	.align		4
        /*00a8*/ 	.byte	0x04, 0x1c
        /*00aa*/ 	.short	(.L_443 - .L_442)


	//   ....[0]....
.L_442:
        /*00ac*/ 	.word	0x000000e0


	//   ....[1]....
        /*00b0*/ 	.word	0x00000280


	//   ....[2]....
        /*00b4*/ 	.word	0x00000410


	//   ....[3]....
        /*00b8*/ 	.word	0x00000460


	//----- nvinfo : EIATTR_CRS_STACK_SIZE
	.align		4
.L_443:
        /*00bc*/ 	.byte	0x04, 0x1e
        /*00be*/ 	.short	(.L_445 - .L_444)
.L_444:
        /*00c0*/ 	.word	0x00000000


	//----- nvinfo : EIATTR_CBANK_PARAM_SIZE
	.align		4
.L_445:
        /*00c4*/ 	.byte	0x03, 0x19
        /*00c6*/ 	.short	0x0030


	//----- nvinfo : EIATTR_PARAM_CBANK
	.align		4
        /*00c8*/ 	.byte	0x04, 0x0a
        /*00ca*/ 	.short	(.L_447 - .L_446)
	.align		4
.L_446:
        /*00cc*/ 	.word	index@(.nv.constant0._Z16pad_stack_KernelPfiiiS_iiii)
        /*00d0*/ 	.short	0x0380
        /*00d2*/ 	.short	0x0030


	//----- nvinfo : EIATTR_SW_WAR
	.align		4
.L_447:
        /*00d4*/ 	.byte	0x04, 0x36
        /*00d6*/ 	.short	(.L_449 - .L_448)
.L_448:
        /*00d8*/ 	.word	0x00000008
.L_449:


//--------------------- .nv.info._Z20zeroPadComplexKernelP6float2iiPfiiii --------------------------
	.section	.nv.info._Z20zeroPadComplexKernelP6float2iiPfiiii,"",@"SHT_CUDA_INFO"
	.sectionflags	@""
	.align	4


	//----- nvinfo : EIATTR_CUDA_API_VERSION
	.align		4
        /*0000*/ 	.byte	0x04, 0x37
        /*0002*/ 	.short	(.L_451 - .L_450)
.L_450:
        /*0004*/ 	.word	0x00000082


	//----- nvinfo : EIATTR_KPARAM_INFO
	.align		4
.L_451:
        /*0008*/ 	.byte	0x04, 0x17
        /*000a*/ 	.short	(.L_453 - .L_452)
.L_452:
        /*000c*/ 	.word	0x00000000
        /*0010*/ 	.short	0x0007
        /*0012*/ 	.short	0x0024
        /*0014*/ 	.byte	0x00, 0xf0, 0x11, 0x00


	//----- nvinfo : EIATTR_KPARAM_INFO
	.align		4
.L_453:
        /*0018*/ 	.byte	0x04, 0x17
        /*001a*/ 	.short	(.L_455 - .L_454)
.L_454:
        /*001c*/ 	.word	0x00000000
        /*0020*/ 	.short	0x0006
        /*0022*/ 	.short	0x0020
        /*0024*/ 	.byte	0x00, 0xf0, 0x11, 0x00


	//----- nvinfo : EIATTR_KPARAM_INFO
	.align		4
.L_455:
        /*0028*/ 	.byte	0x04, 0x17
        /*002a*/ 	.short	(.L_457 - .L_456)
.L_456:
        /*002c*/ 	.word	0x00000000
        /*0030*/ 	.short	0x0005
        /*0032*/ 	.short	0x001c
        /*0034*/ 	.byte	0x00, 0xf0, 0x11, 0x00


	//----- nvinfo : EIATTR_KPARAM_INFO
	.align		4
.L_457:
        /*0038*/ 	.byte	0x04, 0x17
        /*003a*/ 	.short	(.L_459 - .L_458)
.L_458:
        /*003c*/ 	.word	0x00000000
        /*0040*/ 	.short	0x0004
        /*0042*/ 	.short	0x0018
        /*0044*/ 	.byte	0x00, 0xf0, 0x11, 0x00


	//----- nvinfo : EIATTR_KPARAM_INFO
	.align		4
.L_459:
        /*0048*/ 	.byte	0x04, 0x17
        /*004a*/ 	.short	(.L_461 - .L_460)
.L_460:
        /*004c*/ 	.word	0x00000000
        /*0050*/ 	.short	0x0003
        /*0052*/ 	.short	0x0010
        /*0054*/ 	.byte	0x00, 0xf5, 0x21, 0x00


	//----- nvinfo : EIATTR_KPARAM_INFO
	.align		4
.L_461:
        /*0058*/ 	.byte	0x04, 0x17
        /*005a*/ 	.short	(.L_463 - .L_462)
.L_462:
        /*005c*/ 	.word	0x00000000
        /*0060*/ 	.short	0x0002
        /*0062*/ 	.short	0x000c
        /*0064*/ 	.byte	0x00, 0xf0, 0x11, 0x00


	//----- nvinfo : EIATTR_KPARAM_INFO
	.align		4
.L_463:
        /*0068*/ 	.byte	0x04, 0x17
        /*006a*/ 	.short	(.L_465 - .L_464)
.L_464:
        /*006c*/ 	.word	0x00000000
        /*0070*/ 	.short	0x0001
        /*0072*/ 	.short	0x0008
        /*0074*/ 	.byte	0x00, 0xf0, 0x11, 0x00


	//----- nvinfo : EIATTR_KPARAM_INFO
	.align		4
.L_465:
        /*0078*/ 	.byte	0x04, 0x17
        /*007a*/ 	.short	(.L_467 - .L_466)
.L_466:
        /*007c*/ 	.word	0x00000000
        /*0080*/ 	.short	0x0000
        /*0082*/ 	.short	0x0000
        /*0084*/ 	.byte	0x00, 0xf5, 0x21, 0x00


	//----- nvinfo : EIATTR_SPARSE_MMA_MASK
	.align		4
.L_467:
        /*0088*/ 	.byte	0x03, 0x50
        /*008a*/ 	.short	0x0000


	//----- nvinfo : EIATTR_MAXREG_COUNT
	.align		4
        /*008c*/ 	.byte	0x03, 0x1b
        /*008e*/ 	.short	0x00ff


	//----- nvinfo : EIATTR_MERCURY_ISA_VERSION
	.align		4
        /*0090*/ 	.byte	0x03, 0x5f
        /*0092*/ 	.short	0x0101


	//----- nvinfo : EIATTR_VRC_CTA_INIT_COUNT
	.align		4
        /*0094*/ 	.byte	0x02, 0x4a
	.zero		1
	.zero		1


	//----- nvinfo : EIATTR_EXIT_INSTR_OFFSETS
	.align		4
        /*0098*/ 	.byte	0x04, 0x1c
        /*009a*/ 	.short	(.L_469 - .L_468)


	//   ....[0]....
.L_468:
        /*009c*/ 	.word	0x000000c0


	//   ....[1]....
        /*00a0*/ 	.word	0x00000220


	//   ....[2]....
        /*00a4*/ 	.word	0x00000270


	//----- nvinfo : EIATTR_CRS_STACK_SIZE
	.align		4
.L_469:
        /*00a8*/ 	.byte	0x04, 0x1e
        /*00aa*/ 	.short	(.L_471 - .L_470)
.L_470:
        /*00ac*/ 	.word	0x00000000


	//----- nvinfo : EIATTR_CBANK_PARAM_SIZE
	.align		4
.L_471:
        /*00b0*/ 	.byte	0x03, 0x19
        /*00b2*/ 	.short	0x0028


	//----- nvinfo : EIATTR_PARAM_CBANK
	.align		4
        /*00b4*/ 	.byte	0x04, 0x0a
        /*00b6*/ 	.short	(.L_473 - .L_472)
	.align		4
.L_472:
        /*00b8*/ 	.word	index@(.nv.constant0._Z20zeroPadComplexKernelP6float2iiPfiiii)
        /*00bc*/ 	.short	0x0380
        /*00be*/ 	.short	0x0028


	//----- nvinfo : EIATTR_SW_WAR
	.align		4
.L_473:
        /*00c0*/ 	.byte	0x04, 0x36
        /*00c2*/ 	.short	(.L_475 - .L_474)
.L_474:
        /*00c4*/ 	.word	0x00000008
.L_475:


//--------------------- .nv.info._Z13zeroPadKernelPfiiS_iiii --------------------------
	.section	.nv.info._Z13zeroPadKernelPfiiS_iiii,"",@"SHT_CUDA_INFO"
	.sectionflags	@""
	.align	4


	//----- nvinfo : EIATTR_CUDA_API_VERSION
	.align		4
        /*0000*/ 	.byte	0x04, 0x37
        /*0002*/ 	.short	(.L_477 - .L_476)
.L_476:
        /*0004*/ 	.word	0x00000082


	//----- nvinfo : EIATTR_KPARAM_INFO
	.align		4
.L_477:
        /*0008*/ 	.byte	0x04, 0x17
        /*000a*/ 	.short	(.L_479 - .L_478)
.L_478:
        /*000c*/ 	.word	0x00000000
        /*0010*/ 	.short	0x0007
        /*0012*/ 	.short	0x0024
        /*0014*/ 	.byte	0x00, 0xf0, 0x11, 0x00


	//----- nvinfo : EIATTR_KPARAM_INFO
	.align		4
.L_479:
        /*0018*/ 	.byte	0x04, 0x17
        /*001a*/ 	.short	(.L_481 - .L_480)
.L_480:
        /*001c*/ 	.word	0x00000000
        /*0020*/ 	.short	0x0006
        /*0022*/ 	.short	0x0020
        /*0024*/ 	.byte	0x00, 0xf0, 0x11, 0x00


	//----- nvinfo : EIATTR_KPARAM_INFO
	.align		4
.L_481:
        /*0028*/ 	.byte	0x04, 0x17
        /*002a*/ 	.short	(.L_483 - .L_482)
.L_482:
        /*002c*/ 	.word	0x00000000
        /*0030*/ 	.short	0x0005
        /*0032*/ 	.short	0x001c
        /*0034*/ 	.byte	0x00, 0xf0, 0x11, 0x00


	//----- nvinfo : EIATTR_KPARAM_INFO
	.align		4
.L_483:
        /*0038*/ 	.byte	0x04, 0x17
        /*003a*/ 	.short	(.L_485 - .L_484)
.L_484:
        /*003c*/ 	.word	0x00000000
        /*0040*/ 	.short	0x0004
        /*0042*/ 	.short	0x0018
        /*0044*/ 	.byte	0x00, 0xf0, 0x11, 0x00


	//----- nvinfo : EIATTR_KPARAM_INFO
	.align		4
.L_485:
        /*0048*/ 	.byte	0x04, 0x17
        /*004a*/ 	.short	(.L_487 - .L_486)
.L_486:
        /*004c*/ 	.word	0x00000000
        /*0050*/ 	.short	0x0003
        /*0052*/ 	.short	0x0010
        /*0054*/ 	.byte	0x00, 0xf5, 0x21, 0x00


	//----- nvinfo : EIATTR_KPARAM_INFO
	.align		4
.L_487:
        /*0058*/ 	.byte	0x04, 0x17
        /*005a*/ 	.short	(.L_489 - .L_488)
.L_488:
        /*005c*/ 	.word	0x00000000
        /*0060*/ 	.short	0x0002
        /*0062*/ 	.short	0x000c
        /*0064*/ 	.byte	0x00, 0xf0, 0x11, 0x00


	//----- nvinfo : EIATTR_KPARAM_INFO
	.align		4
.L_489:
        /*0068*/ 	.byte	0x04, 0x17
        /*006a*/ 	.short	(.L_491 - .L_490)
.L_490:
        /*006c*/ 	.word	0x00000000
        /*0070*/ 	.short	0x0001
        /*0072*/ 	.short	0x0008
        /*0074*/ 	.byte	0x00, 0xf0, 0x11, 0x00


	//----- nvinfo : EIATTR_KPARAM_INFO
	.align		4
.L_491:
        /*0078*/ 	.byte	0x04, 0x17
        /*007a*/ 	.short	(.L_493 - .L_492)
.L_492:
        /*007c*/ 	.word	0x00000000
        /*0080*/ 	.short	0x0000
        /*0082*/ 	.short	0x0000
        /*0084*/ 	.byte	0x00, 0xf5, 0x21, 0x00


	//----- nvinfo : EIATTR_SPARSE_MMA_MASK
	.align		4
.L_493:
        /*0088*/ 	.byte	0x03, 0x50
        /*008a*/ 	.short	0x0000


	//----- nvinfo : EIATTR_MAXREG_COUNT
	.align		4
        /*008c*/ 	.byte	0x03, 0x1b
        /*008e*/ 	.short	0x00ff


	//----- nvinfo : EIATTR_MERCURY_ISA_VERSION
	.align		4
        /*0090*/ 	.byte	0x03, 0x5f
        /*0092*/ 	.short	0x0101


	//----- nvinfo : EIATTR_VRC_CTA_INIT_COUNT
	.align		4
        /*0094*/ 	.byte	0x02, 0x4a
	.zero		1
	.zero		1


	//----- nvinfo : EIATTR_EXIT_INSTR_OFFSETS
	.align		4
        /*0098*/ 	.byte	0x04, 0x1c
        /*009a*/ 	.short	(.L_495 - .L_494)


	//   ....[0]....
.L_494:
        /*009c*/ 	.word	0x000000c0


	//   ....[1]....
        /*00a0*/ 	.word	0x00000210


	//   ....[2]....
        /*00a4*/ 	.word	0x00000260


	//----- nvinfo : EIATTR_CRS_STACK_SIZE
	.align		4
.L_495:
        /*00a8*/ 	.byte	0x04, 0x1e
        /*00aa*/ 	.short	(.L_497 - .L_496)
.L_496:
        /*00ac*/ 	.word	0x00000000


	//----- nvinfo : EIATTR_CBANK_PARAM_SIZE
	.align		4
.L_497:
        /*00b0*/ 	.byte	0x03, 0x19
        /*00b2*/ 	.short	0x0028


	//----- nvinfo : EIATTR_PARAM_CBANK
	.align		4
        /*00b4*/ 	.byte	0x04, 0x0a
        /*00b6*/ 	.short	(.L_499 - .L_498)
	.align		4
.L_498:
        /*00b8*/ 	.word	index@(.nv.constant0._Z13zeroPadKernelPfiiS_iiii)
        /*00bc*/ 	.short	0x0380
        /*00be*/ 	.short	0x0028


	//----- nvinfo : EIATTR_SW_WAR
	.align		4
.L_499:
        /*00c0*/ 	.byte	0x04, 0x36
        /*00c2*/ 	.short	(.L_501 - .L_500)
.L_500:
        /*00c4*/ 	.word	0x00000008
.L_501:


//--------------------- .nv.info._Z27chop_pad_ComplexKernel_testP6float2jjjPfjjjjjjjjjj --------------------------
	.section	.nv.info._Z27chop_pad_ComplexKernel_testP6float2jjjPfjjjjjjjjjj,"",@"SHT_CUDA_INFO"
	.sectionflags	@""
	.align	4


	//----- nvinfo : EIATTR_CUDA_API_VERSION
	.align		4
        /*0000*/ 	.byte	0x04, 0x37
        /*0002*/ 	.short	(.L_503 - .L_502)
.L_502:
        /*0004*/ 	.word	0x00000082


	//----- nvinfo : EIATTR_KPARAM_INFO
	.align		4
.L_503:
        /*0008*/ 	.byte	0x04, 0x17
        /*000a*/ 	.short	(.L_505 - .L_504)
.L_504:
        /*000c*/ 	.word	0x00000000
        /*0010*/ 	.short	0x000e
        /*0012*/ 	.short	0x0044
        /*0014*/ 	.byte	0x00, 0xf0, 0x11, 0x00


	//----- nvinfo : EIATTR_KPARAM_INFO
	.align		4
.L_505:
        /*0018*/ 	.byte	0x04, 0x17
        /*001a*/ 	.short	(.L_507 - .L_506)
.L_506:
        /*001c*/ 	.word	0x00000000
        /*0020*/ 	.short	0x000d
        /*0022*/ 	.short	0x0040
        /*0024*/ 	.byte	0x00, 0xf0, 0x11, 0x00


	//----- nvinfo : EIATTR_KPARAM_INFO
	.align		4
.L_507:
        /*0028*/ 	.byte	0x04, 0x17
        /*002a*/ 	.short	(.L_509 - .L_508)
.L_508:
        /*002c*/ 	.word	0x00000000
        /*0030*/ 	.short	0x000c
        /*0032*/ 	.short	0x003c
        /*0034*/ 	.byte	0x00, 0xf0, 0x11, 0x00


	//----- nvinfo : EIATTR_KPARAM_INFO
	.align		4
.L_509:
        /*0038*/ 	.byte	0x04, 0x17
        /*003a*/ 	.short	(.L_511 - .L_510)
.L_510:
        /*003c*/ 	.word	0x00000000
        /*0040*/ 	.short	0x000b
        /*0042*/ 	.short	0x0038
        /*0044*/ 	.byte	0x00, 0xf0, 0x11, 0x00


	//----- nvinfo : EIATTR_KPARAM_INFO
	.align		4
.L_511:
        /*0048*/ 	.byte	0x04, 0x17
        /*004a*/ 	.short	(.L_513 - .L_512)
.L_512:
        /*004c*/ 	.word	0x00000000
        /*0050*/ 	.short	0x000a
        /*0052*/ 	.short	0x0034
        /*0054*/ 	.byte	0x00, 0xf0, 0x11, 0x00


	//----- nvinfo : EIATTR_KPARAM_INFO
	.align		4
.L_513:
        /*0058*/ 	.byte	0x04, 0x17
        /*005a*/ 	.short	(.L_515 - .L_514)
.L_514:
        /*005c*/ 	.word	0x00000000
        /*0060*/ 	.short	0x0009
        /*0062*/ 	.short	0x0030
        /*0064*/ 	.byte	0x00, 0xf0, 0x11, 0x00


	//----- nvinfo : EIATTR_KPARAM_INFO
	.align		4
.L_515:
        /*0068*/ 	.byte	0x04, 0x17
        /*006a*/ 	.short	(.L_517 - .L_516)
.L_516:
        /*006c*/ 	.word	0x00000000
        /*0070*/ 	.short	0x0008
        /*0072*/ 	.short	0x002c
        /*0074*/ 	.byte	0x00, 0xf0, 0x11, 0x00


	//----- nvinfo : EIATTR_KPARAM_INFO
	.align		4
.L_517:
        /*0078*/ 	.byte	0x04, 0x17
        /*007a*/ 	.short	(.L_519 - .L_518)
.L_518:
        /*007c*/ 	.word	0x00000000
        /*0080*/ 	.short	0x0007
        /*0082*/ 	.short	0x0028
        /*0084*/ 	.byte	0x00, 0xf0, 0x11, 0x00


	//----- nvinfo : EIATTR_KPARAM_INFO
	.align		4
.L_519:
        /*0088*/ 	.byte	0x04, 0x17
        /*008a*/ 	.short	(.L_521 - .L_520)
.L_520:
        /*008c*/ 	.word	0x00000000
        /*0090*/ 	.short	0x0006
        /*0092*/ 	.short	0x0024
        /*0094*/ 	.byte	0x00, 0xf0, 0x11, 0x00


	//----- nvinfo : EIATTR_KPARAM_INFO
	.align		4
.L_521:
        /*0098*/ 	.byte	0x04, 0x17
        /*009a*/ 	.short	(.L_523 - .L_522)
.L_522:
        /*009c*/ 	.word	0x00000000
        /*00a0*/ 	.short	0x0005
        /*00a2*/ 	.short	0x0020
        /*00a4*/ 	.byte	0x00, 0xf0, 0x11, 0x00


	//----- nvinfo : EIATTR_KPARAM_INFO
	.align		4
.L_523:
        /*00a8*/ 	.byte	0x04, 0x17
        /*00aa*/ 	.short	(.L_525 - .L_524)
.L_524:
        /*00ac*/ 	.word	0x00000000
        /*00b0*/ 	.short	0x0004
        /*00b2*/ 	.short	0x0018
        /*00b4*/ 	.byte	0x00, 0xf5, 0x21, 0x00


	//----- nvinfo : EIATTR_KPARAM_INFO
	.align		4
.L_525:
        /*00b8*/ 	.byte	0x04, 0x17
        /*00ba*/ 	.short	(.L_527 - .L_526)
.L_526:
        /*00bc*/ 	.word	0x00000000
        /*00c0*/ 	.short	0x0003
        /*00c2*/ 	.short	0x0010
        /*00c4*/ 	.byte	0x00, 0xf0, 0x11, 0x00


	//----- nvinfo : EIATTR_KPARAM_INFO
	.align		4
.L_527:
        /*00c8*/ 	.byte	0x04, 0x17
        /*00ca*/ 	.short	(.L_529 - .L_528)
.L_528:
        /*00cc*/ 	.word	0x00000000
        /*00d0*/ 	.short	0x0002
        /*00d2*/ 	.short	0x000c
        /*00d4*/ 	.byte	0x00, 0xf0, 0x11, 0x00


	//----- nvinfo : EIATTR_KPARAM_INFO
	.align		4
.L_529:
        /*00d8*/ 	.byte	0x04, 0x17
        /*00da*/ 	.short	(.L_531 - .L_530)
.L_530:
        /*00dc*/ 	.word	0x00000000
        /*00e0*/ 	.short	0x0001
        /*00e2*/ 	.short	0x0008
        /*00e4*/ 	.byte	0x00, 0xf0, 0x11, 0x00


	//----- nvinfo : EIATTR_KPARAM_INFO
	.align		4
.L_531:
        /*00e8*/ 	.byte	0x04, 0x17
        /*00ea*/ 	.short	(.L_533 - .L_532)
.L_532:
        /*00ec*/ 	.word	0x00000000
        /*00f0*/ 	.short	0x0000
        /*00f2*/ 	.short	0x0000
        /*00f4*/ 	.byte	0x00, 0xf5, 0x21, 0x00


	//----- nvinfo : EIATTR_SPARSE_MMA_MASK
	.align		4
.L_533:
        /*00f8*/ 	.byte	0x03, 0x50
        /*00fa*/ 	.short	0x0000


	//----- nvinfo : EIATTR_MAXREG_COUNT
	.align		4
        /*00fc*/ 	.byte	0x03, 0x1b
        /*00fe*/ 	.short	0x00ff


	//----- nvinfo : EIATTR_MERCURY_ISA_VERSION
	.align		4
        /*0100*/ 	.byte	0x03, 0x5f
        /*0102*/ 	.short	0x0101


	//----- nvinfo : EIATTR_VRC_CTA_INIT_COUNT
	.align		4
        /*0104*/ 	.byte	0x02, 0x4a
	.zero		1
	.zero		1


	//----- nvinfo : EIATTR_EXIT_INSTR_OFFSETS
	.align		4
        /*0108*/ 	.byte	0x04, 0x1c
        /*010a*/ 	.short	(.L_535 - .L_534)


	//   ....[0]....
.L_534:
        /*010c*/ 	.word	0x00000220


	//   ....[1]....
        /*0110*/ 	.word	0x00000560


	//   ....[2]....
        /*0114*/ 	.word	0x000005c0


	//----- nvinfo : EIATTR_CRS_STACK_SIZE
	.align		4
.L_535:
        /*0118*/ 	.byte	0x04, 0x1e
        /*011a*/ 	.short	(.L_537 - .L_536)
.L_536:
        /*011c*/ 	.word	0x00000000


	//----- nvinfo : EIATTR_CBANK_PARAM_SIZE
	.align		4
.L_537:
        /*0120*/ 	.byte	0x03, 0x19
        /*0122*/ 	.short	0x0048


	//----- nvinfo : EIATTR_PARAM_CBANK
	.align		4
        /*0124*/ 	.byte	0x04, 0x0a
        /*0126*/ 	.short	(.L_539 - .L_538)
	.align		4
.L_538:
        /*0128*/ 	.word	index@(.nv.constant0._Z27chop_pad_ComplexKernel_testP6float2jjjPfjjjjjjjjjj)
        /*012c*/ 	.short	0x0380
        /*012e*/ 	.short	0x0048


	//----- nvinfo : EIATTR_SW_WAR
	.align		4
.L_539:
        /*0130*/ 	.byte	0x04, 0x36
        /*0132*/ 	.short	(.L_541 - .L_540)
.L_540:
        /*0134*/ 	.word	0x00000008
.L_541:


//--------------------- .nv.info._Z22chop_pad_ComplexKernelP6float2iiiPfiiiiiiiiii --------------------------
	.section	.nv.info._Z22chop_pad_ComplexKernelP6float2iiiPfiiiiiiiiii,"",@"SHT_CUDA_INFO"
	.sectionflags	@""
	.align	4


	//----- nvinfo : EIATTR_CUDA_API_VERSION
	.align		4
        /*0000*/ 	.byte	0x04, 0x37
        /*0002*/ 	.short	(.L_543 - .L_542)
.L_542:
        /*0004*/ 	.word	0x00000082


	//----- nvinfo : EIATTR_KPARAM_INFO
	.align		4
.L_543:
        /*0008*/ 	.byte	0x04, 0x17
        /*000a*/ 	.short	(.L_545 - .L_544)
.L_544:
        /*000c*/ 	.word	0x00000000
        /*0010*/ 	.short	0x000e
        /*0012*/ 	.short	0x0044
        /*0014*/ 	.byte	0x00, 0xf0, 0x11, 0x00


	//----- nvinfo : EIATTR_KPARAM_INFO
	.align		4
.L_545:
        /*0018*/ 	.byte	0x04, 0x17
        /*001a*/ 	.short	(.L_547 - .L_546)
.L_546:
        /*001c*/ 	.word	0x00000000
        /*0020*/ 	.short	0x000d
        /*0022*/ 	.short	0x0040
        /*0024*/ 	.byte	0x00, 0xf0, 0x11, 0x00


	//----- nvinfo : EIATTR_KPARAM_INFO
	.align		4
.L_547:
        /*0028*/ 	.byte	0x04, 0x17
        /*002a*/ 	.short	(.L_549 - .L_548)
.L_548:
        /*002c*/ 	.word	0x00000000
        /*0030*/ 	.short	0x000c
        /*0032*/ 	.short	0x003c
        /*0034*/ 	.byte	0x00, 0xf0, 0x11, 0x00


	//----- nvinfo : EIATTR_KPARAM_INFO
	.align		4
.L_549:
        /*0038*/ 	.byte	0x04, 0x17
        /*003a*/ 	.short	(.L_551 - .L_550)
.L_550:
        /*003c*/ 	.word	0x00000000
        /*0040*/ 	.short	0x000b
        /*0042*/ 	.short	0x0038
        /*0044*/ 	.byte	0x00, 0xf0, 0x11, 0x00


	//----- nvinfo : EIATTR_KPARAM_INFO
	.align		4
.L_551:
        /*0048*/ 	.byte	0x04, 0x17
        /*004a*/ 	.short	(.L_553 - .L_552)
.L_552:
        /*004c*/ 	.word	0x00000000
        /*0050*/ 	.short	0x000a
        /*0052*/ 	.short	0x0034
        /*0054*/ 	.byte	0x00, 0xf0, 0x11, 0x00


	//----- nvinfo : EIATTR_KPARAM_INFO
	.align		4
.L_553:
        /*0058*/ 	.byte	0x04, 0x17
        /*005a*/ 	.short	(.L_555 - .L_554)
.L_554:
        /*005c*/ 	.word	0x00000000
        /*0060*/ 	.short	0x0009
        /*0062*/ 	.short	0x0030
        /*0064*/ 	.byte	0x00, 0xf0, 0x11, 0x00


	//----- nvinfo : EIATTR_KPARAM_INFO
	.align		4
.L_555:
        /*0068*/ 	.byte	0x04, 0x17
        /*006a*/ 	.short	(.L_557 - .L_556)
.L_556:
        /*006c*/ 	.word	0x00000000
        /*0070*/ 	.short	0x0008
        /*0072*/ 	.short	0x002c
        /*0074*/ 	.byte	0x00, 0xf0, 0x11, 0x00


	//----- nvinfo : EIATTR_KPARAM_INFO
	.align		4
.L_557:
        /*0078*/ 	.byte	0x04, 0x17
        /*007a*/ 	.short	(.L_559 - .L_558)
.L_558:
        /*007c*/ 	.word	0x00000000
        /*0080*/ 	.short	0x0007
        /*0082*/ 	.short	0x0028
        /*0084*/ 	.byte	0x00, 0xf0, 0x11, 0x00


	//----- nvinfo : EIATTR_KPARAM_INFO
	.align		4
.L_559:
        /*0088*/ 	.byte	0x04, 0x17
        /*008a*/ 	.short	(.L_561 - .L_560)
.L_560:
        /*008c*/ 	.word	0x00000000
        /*0090*/ 	.short	0x0006
        /*0092*/ 	.short	0x0024
        /*0094*/ 	.byte	0x00, 0xf0, 0x11, 0x00


	//----- nvinfo : EIATTR_KPARAM_INFO
	.align		4
.L_561:
        /*0098*/ 	.byte	0x04, 0x17
        /*009a*/ 	.short	(.L_563 - .L_562)
.L_562:
        /*009c*/ 	.word	0x00000000
        /*00a0*/ 	.short	0x0005
        /*00a2*/ 	.short	0x0020
        /*00a4*/ 	.byte	0x00, 0xf0, 0x11, 0x00


	//----- nvinfo : EIATTR_KPARAM_INFO
	.align		4
.L_563:
        /*00a8*/ 	.byte	0x04, 0x17
        /*00aa*/ 	.short	(.L_565 - .L_564)
.L_564:
        /*00ac*/ 	.word	0x00000000
        /*00b0*/ 	.short	0x0004
        /*00b2*/ 	.short	0x0018
        /*00b4*/ 	.byte	0x00, 0xf5, 0x21, 0x00


	//----- nvinfo : EIATTR_KPARAM_INFO
	.align		4
.L_565:
        /*00b8*/ 	.byte	0x04, 0x17
        /*00ba*/ 	.short	(.L_567 - .L_566)
.L_566:
        /*00bc*/ 	.word	0x00000000
        /*00c0*/ 	.short	0x0003
        /*00c2*/ 	.short	0x0010
        /*00c4*/ 	.byte	0x00, 0xf0, 0x11, 0x00


	//----- nvinfo : EIATTR_KPARAM_INFO
	.align		4
.L_567:
        /*00c8*/ 	.byte	0x04, 0x17
        /*00ca*/ 	.short	(.L_569 - .L_568)
.L_568:
        /*00cc*/ 	.word	0x00000000
        /*00d0*/ 	.short	0x0002
        /*00d2*/ 	.short	0x000c
        /*00d4*/ 	.byte	0x00, 0xf0, 0x11, 0x00


	//----- nvinfo : EIATTR_KPARAM_INFO
	.align		4
.L_569:
        /*00d8*/ 	.byte	0x04, 0x17
        /*00da*/ 	.short	(.L_571 - .L_570)
.L_570:
        /*00dc*/ 	.word	0x00000000
        /*00e0*/ 	.short	0x0001
        /*00e2*/ 	.short	0x0008
        /*00e4*/ 	.byte	0x00, 0xf0, 0x11, 0x00


	//----- nvinfo : EIATTR_KPARAM_INFO
	.align		4
.L_571:
        /*00e8*/ 	.byte	0x04, 0x17
        /*00ea*/ 	.short	(.L_573 - .L_572)
.L_572:
        /*00ec*/ 	.word	0x00000000
        /*00f0*/ 	.short	0x0000
        /*00f2*/ 	.short	0x0000
        /*00f4*/ 	.byte	0x00, 0xf5, 0x21, 0x00


	//----- nvinfo : EIATTR_SPARSE_MMA_MASK
	.align		4
.L_573:
        /*00f8*/ 	.byte	0x03, 0x50
        /*00fa*/ 	.short	0x0000


	//----- nvinfo : EIATTR_MAXREG_COUNT
	.align		4
        /*00fc*/ 	.byte	0x03, 0x1b
        /*00fe*/ 	.short	0x00ff


	//----- nvinfo : EIATTR_MERCURY_ISA_VERSION
	.align		4
        /*0100*/ 	.byte	0x03, 0x5f
        /*0102*/ 	.short	0x0101


	//----- nvinfo : EIATTR_VRC_CTA_INIT_COUNT
	.align		4
        /*0104*/ 	.byte	0x02, 0x4a
	.zero		1
	.zero		1


	//----- nvinfo : EIATTR_EXIT_INSTR_OFFSETS
	.align		4
        /*0108*/ 	.byte	0x04, 0x1c
        /*010a*/ 	.short	(.L_575 - .L_574)


	//   ....[0]....
.L_574:
        /*010c*/ 	.word	0x000000e0


	//   ....[1]....
        /*0110*/ 	.word	0x00000270


	//   ....[2]....
        /*0114*/ 	.word	0x000005d0


	//   ....[3]....
        /*0118*/ 	.word	0x00000620


	//----- nvinfo : EIATTR_CRS_STACK_SIZE
	.align		4
.L_575:
        /*011c*/ 	.byte	0x04, 0x1e
        /*011e*/ 	.short	(.L_577 - .L_576)
.L_576:
        /*0120*/ 	.word	0x00000000


	//----- nvinfo : EIATTR_CBANK_PARAM_SIZE
	.align		4
.L_577:
        /*0124*/ 	.byte	0x03, 0x19
        /*0126*/ 	.short	0x0048


	//----- nvinfo : EIATTR_PARAM_CBANK
	.align		4
        /*0128*/ 	.byte	0x04, 0x0a
        /*012a*/ 	.short	(.L_579 - .L_578)
	.align		4
.L_578:
        /*012c*/ 	.word	index@(.nv.constant0._Z22chop_pad_ComplexKernelP6float2iiiPfiiiiiiiiii)
        /*0130*/ 	.short	0x0380
        /*0132*/ 	.short	0x0048


	//----- nvinfo : EIATTR_SW_WAR
	.align		4
.L_579:
        /*0134*/ 	.byte	0x04, 0x36
        /*0136*/ 	.short	(.L_581 - .L_580)
.L_580:
        /*0138*/ 	.word	0x00000008
.L_581:


//--------------------- .nv.info._Z20chop_pad_Kernel_testPfjjjS_jjjjjjjjjj --------------------------
	.section	.nv.info._Z20chop_pad_Kernel_testPfjjjS_jjjjjjjjjj,"",@"SHT_CUDA_INFO"
	.sectionflags	@""
	.align	4


	//----- nvinfo : EIATTR_CUDA_API_VERSION
	.align		4
        /*0000*/ 	.byte	0x04, 0x37
        /*0002*/ 	.short	(.L_583 - .L_582)
.L_582:
        /*0004*/ 	.word	0x00000082


	//----- nvinfo : EIATTR_KPARAM_INFO
	.align		4
.L_583:
        /*0008*/ 	.byte	0x04, 0x17
        /*000a*/ 	.short	(.L_585 - .L_584)
.L_584:
        /*000c*/ 	.word	0x00000000
        /*0010*/ 	.short	0x000e
        /*0012*/ 	.short	0x0044
        /*0014*/ 	.byte	0x00, 0xf0, 0x11, 0x00


	//----- nvinfo : EIATTR_KPARAM_INFO
	.align		4
.L_585:
        /*0018*/ 	.byte	0x04, 0x17
        /*001a*/ 	.short	(.L_587 - .L_586)
.L_586:
        /*001c*/ 	.word	0x00000000
        /*0020*/ 	.short	0x000d
        /*0022*/ 	.short	0x0040
        /*0024*/ 	.byte	0x00, 0xf0, 0x11, 0x00


	//----- nvinfo : EIATTR_KPARAM_INFO
	.align		4
.L_587:
        /*0028*/ 	.byte	0x04, 0x17
        /*002a*/ 	.short	(.L_589 - .L_588)
.L_588:
        /*002c*/ 	.word	0x00000000
        /*0030*/ 	.short	0x000c
        /*0032*/ 	.short	0x003c
        /*0034*/ 	.byte	0x00, 0xf0, 0x11, 0x00


	//----- nvinfo : EIATTR_KPARAM_INFO
	.align		4
.L_589:
        /*0038*/ 	.byte	0x04, 0x17
        /*003a*/ 	.short	(.L_591 - .L_590)
.L_590:
        /*003c*/ 	.word	0x00000000
        /*0040*/ 	.short	0x000b
        /*0042*/ 	.short	0x0038
        /*0044*/ 	.byte	0x00, 0xf0, 0x11, 0x00


	//----- nvinfo : EIATTR_KPARAM_INFO
	.align		4
.L_591:
        /*0048*/ 	.byte	0x04, 0x17
        /*004a*/ 	.short	(.L_593 - .L_592)
.L_592:
        /*004c*/ 	.word	0x00000000
        /*0050*/ 	.short	0x000a
        /*0052*/ 	.short	0x0034
        /*0054*/ 	.byte	0x00, 0xf0, 0x11, 0x00


	//----- nvinfo : EIATTR_KPARAM_INFO
	.align		4
.L_593:
        /*0058*/ 	.byte	0x04, 0x17
        /*005a*/ 	.short	(.L_595 - .L_594)
.L_594:
        /*005c*/ 	.word	0x00000000
        /*0060*/ 	.short	0x0009
        /*0062*/ 	.short	0x0030
        /*0064*/ 	.byte	0x00, 0xf0, 0x11, 0x00


	//----- nvinfo : EIATTR_KPARAM_INFO
	.align		4
.L_595:
        /*0068*/ 	.byte	0x04, 0x17
        /*006a*/ 	.short	(.L_597 - .L_596)
.L_596:
        /*006c*/ 	.word	0x00000000
        /*0070*/ 	.short	0x0008
        /*0072*/ 	.short	0x002c
        /*0074*/ 	.byte	0x00, 0xf0, 0x11, 0x00


	//----- nvinfo : EIATTR_KPARAM_INFO
	.align		4
.L_597:
        /*0078*/ 	.byte	0x04, 0x17
        /*007a*/ 	.short	(.L_599 - .L_598)
.L_598:
        /*007c*/ 	.word	0x00000000
        /*0080*/ 	.short	0x0007
        /*0082*/ 	.short	0x0028
        /*0084*/ 	.byte	0x00, 0xf0, 0x11, 0x00


	//----- nvinfo : EIATTR_KPARAM_INFO
	.align		4
.L_599:
        /*0088*/ 	.byte	0x04, 0x17
        /*008a*/ 	.short	(.L_601 - .L_600)
.L_600:
        /*008c*/ 	.word	0x00000000
        /*0090*/ 	.short	0x0006
        /*0092*/ 	.short	0x0024
        /*0094*/ 	.byte	0x00, 0xf0, 0x11, 0x00


	//----- nvinfo : EIATTR_KPARAM_INFO
	.align		4
.L_601:
        /*0098*/ 	.byte	0x04, 0x17
        /*009a*/ 	.short	(.L_603 - .L_602)
.L_602:
        /*009c*/ 	.word	0x00000000
        /*00a0*/ 	.short	0x0005
        /*00a2*/ 	.short	0x0020
        /*00a4*/ 	.byte	0x00, 0xf0, 0x11, 0x00


	//----- nvinfo : EIATTR_KPARAM_INFO
	.align		4
.L_603:
        /*00a8*/ 	.byte	0x04, 0x17
        /*00aa*/ 	.short	(.L_605 - .L_604)
.L_604:
        /*00ac*/ 	.word	0x00000000
        /*00b0*/ 	.short	0x0004
        /*00b2*/ 	.short	0x0018
        /*00b4*/ 	.byte	0x00, 0xf5, 0x21, 0x00


	//----- nvinfo : EIATTR_KPARAM_INFO
	.align		4
.L_605:
        /*00b8*/ 	.byte	0x04, 0x17
        /*00ba*/ 	.short	(.L_607 - .L_606)
.L_606:
        /*00bc*/ 	.word	0x00000000
        /*00c0*/ 	.short	0x0003
        /*00c2*/ 	.short	0x0010
        /*00c4*/ 	.byte	0x00, 0xf0, 0x11, 0x00


	//----- nvinfo : EIATTR_KPARAM_INFO
	.align		4
.L_607:
        /*00c8*/ 	.byte	0x04, 0x17
        /*00ca*/ 	.short	(.L_609 - .L_608)
.L_608:
        /*00cc*/ 	.word	0x00000000
        /*00d0*/ 	.short	0x0002
        /*00d2*/ 	.short	0x000c
        /*00d4*/ 	.byte	0x00, 0xf0, 0x11, 0x00


	//----- nvinfo : EIATTR_KPARAM_INFO
	.align		4
.L_609:
        /*00d8*/ 	.byte	0x04, 0x17
        /*00da*/ 	.short	(.L_611 - .L_610)
.L_610:
        /*00dc*/ 	.word	0x00000000
        /*00e0*/ 	.short	0x0001
        /*00e2*/ 	.short	0x0008
        /*00e4*/ 	.byte	0x00, 0xf0, 0x11, 0x00


	//----- nvinfo : EIATTR_KPARAM_INFO
	.align		4
.L_611:
        /*00e8*/ 	.byte	0x04, 0x17
        /*00ea*/ 	.short	(.L_613 - .L_612)
.L_612:
        /*00ec*/ 	.word	0x00000000
        /*00f0*/ 	.short	0x0000
        /*00f2*/ 	.short	0x0000
        /*00f4*/ 	.byte	0x00, 0xf5, 0x21, 0x00


	//----- nvinfo : EIATTR_SPARSE_MMA_MASK
	.align		4
.L_613:
        /*00f8*/ 	.byte	0x03, 0x50
        /*00fa*/ 	.short	0x0000


	//----- nvinfo : EIATTR_MAXREG_COUNT
	.align		4
        /*00fc*/ 	.byte	0x03, 0x1b
        /*00fe*/ 	.short	0x00ff


	//----- nvinfo : EIATTR_MERCURY_ISA_VERSION
	.align		4
        /*0100*/ 	.byte	0x03, 0x5f
        /*0102*/ 	.short	0x0101


	//----- nvinfo : EIATTR_VRC_CTA_INIT_COUNT
	.align		4
        /*0104*/ 	.byte	0x02, 0x4a
	.zero		1
	.zero		1


	//----- nvinfo : EIATTR_EXIT_INSTR_OFFSETS
	.align		4
        /*0108*/ 	.byte	0x04, 0x1c
        /*010a*/ 	.short	(.L_615 - .L_614)


	//   ....[0]....
.L_614:
        /*010c*/ 	.word	0x00000220


	//   ....[1]....
        /*0110*/ 	.word	0x00000550


	//   ....[2]....
        /*0114*/ 	.word	0x000005b0


	//----- nvinfo : EIATTR_CRS_STACK_SIZE
	.align		4
.L_615:
        /*0118*/ 	.byte	0x04, 0x1e
        /*011a*/ 	.short	(.L_617 - .L_616)
.L_616:
        /*011c*/ 	.word	0x00000000


	//----- nvinfo : EIATTR_CBANK_PARAM_SIZE
	.align		4
.L_617:
        /*0120*/ 	.byte	0x03, 0x19
        /*0122*/ 	.short	0x0048


	//----- nvinfo : EIATTR_PARAM_CBANK
	.align		4
        /*0124*/ 	.byte	0x04, 0x0a
        /*0126*/ 	.short	(.L_619 - .L_618)
	.align		4
.L_618:
        /*0128*/ 	.word	index@(.nv.constant0._Z20chop_pad_Kernel_testPfjjjS_jjjjjjjjjj)
        /*012c*/ 	.short	0x0380
        /*012e*/ 	.short	0x0048


	//----- nvinfo : EIATTR_SW_WAR
	.align		4
.L_619:
        /*0130*/ 	.byte	0x04, 0x36
        /*0132*/ 	.short	(.L_621 - .L_620)
.L_620:
        /*0134*/ 	.word	0x00000008
.L_621:


//--------------------- .nv.info._Z15chop_pad_KernelPfiiiS_iiiiiiiiii --------------------------
	.section	.nv.info._Z15chop_pad_KernelPfiiiS_iiiiiiiiii,"",@"SHT_CUDA_INFO"
	.sectionflags	@""
	.align	4


	//----- nvinfo : EIATTR_CUDA_API_VERSION
	.align		4
        /*0000*/ 	.byte	0x04, 0x37
        /*0002*/ 	.short	(.L_623 - .L_622)
.L_622:
        /*0004*/ 	.word	0x00000082


	//----- nvinfo : EIATTR_KPARAM_INFO
	.align		4
.L_623:
        /*0008*/ 	.byte	0x04, 0x17
        /*000a*/ 	.short	(.L_625 - .L_624)
.L_624:
        /*000c*/ 	.word	0x00000000
        /*0010*/ 	.short	0x000e
        /*0012*/ 	.short	0x0044
        /*0014*/ 	.byte	0x00, 0xf0, 0x11, 0x00


	//----- nvinfo : EIATTR_KPARAM_INFO
	.align		4
.L_625:
        /*0018*/ 	.byte	0x04, 0x17
        /*001a*/ 	.short	(.L_627 - .L_626)
.L_626:
        /*001c*/ 	.word	0x00000000
        /*0020*/ 	.short	0x000d
        /*0022*/ 	.short	0x0040
        /*0024*/ 	.byte	0x00, 0xf0, 0x11, 0x00


	//----- nvinfo : EIATTR_KPARAM_INFO
	.align		4
.L_627:
        /*0028*/ 	.byte	0x04, 0x17
        /*002a*/ 	.short	(.L_629 - .L_628)
.L_628:
        /*002c*/ 	.word	0x00000000
        /*0030*/ 	.short	0x000c
        /*0032*/ 	.short	0x003c
        /*0034*/ 	.byte	0x00, 0xf0, 0x11, 0x00


	//----- nvinfo : EIATTR_KPARAM_INFO
	.align		4
.L_629:
        /*0038*/ 	.byte	0x04, 0x17
        /*003a*/ 	.short	(.L_631 - .L_630)
.L_630:
        /*003c*/ 	.word	0x00000000
        /*0040*/ 	.short	0x000b
        /*0042*/ 	.short	0x0038
        /*0044*/ 	.byte	0x00, 0xf0, 0x11, 0x00


	//----- nvinfo : EIATTR_KPARAM_INFO
	.align		4
.L_631:
        /*0048*/ 	.byte	0x04, 0x17
        /*004a*/ 	.short	(.L_633 - .L_632)
.L_632:
        /*004c*/ 	.word	0x00000000
        /*0050*/ 	.short	0x000a
        /*0052*/ 	.short	0x0034
        /*0054*/ 	.byte	0x00, 0xf0, 0x11, 0x00


	//----- nvinfo : EIATTR_KPARAM_INFO
	.align		4
.L_633:
        /*0058*/ 	.byte	0x04, 0x17
        /*005a*/ 	.short	(.L_635 - .L_634)
.L_634:
        /*005c*/ 	.word	0x00000000
        /*0060*/ 	.short	0x0009
        /*0062*/ 	.short	0x0030
        /*0064*/ 	.byte	0x00, 0xf0, 0x11, 0x00


	//----- nvinfo : EIATTR_KPARAM_INFO
	.align		4
.L_635:
        /*0068*/ 	.byte	0x04, 0x17
        /*006a*/ 	.short	(.L_637 - .L_636)
.L_636:
        /*006c*/ 	.word	0x00000000
        /*0070*/ 	.short	0x0008
        /*0072*/ 	.short	0x002c
        /*0074*/ 	.byte	0x00, 0xf0, 0x11, 0x00


	//----- nvinfo : EIATTR_KPARAM_INFO
	.align		4
.L_637:
        /*0078*/ 	.byte	0x04, 0x17
        /*007a*/ 	.short	(.L_639 - .L_638)
.L_638:
        /*007c*/ 	.word	0x00000000
        /*0080*/ 	.short	0x0007
        /*0082*/ 	.short	0x0028
        /*0084*/ 	.byte	0x00, 0xf0, 0x11, 0x00


	//----- nvinfo : EIATTR_KPARAM_INFO
	.align		4
.L_639:
        /*0088*/ 	.byte	0x04, 0x17
        /*008a*/ 	.short	(.L_641 - .L_640)
.L_640:
        /*008c*/ 	.word	0x00000000
        /*0090*/ 	.short	0x0006
        /*0092*/ 	.short	0x0024
        /*0094*/ 	.byte	0x00, 0xf0, 0x11, 0x00


	//----- nvinfo : EIATTR_KPARAM_INFO
	.align		4
.L_641:
        /*0098*/ 	.byte	0x04, 0x17
        /*009a*/ 	.short	(.L_643 - .L_642)
.L_642:
        /*009c*/ 	.word	0x00000000
        /*00a0*/ 	.short	0x0005
        /*00a2*/ 	.short	0x0020
        /*00a4*/ 	.byte	0x00, 0xf0, 0x11, 0x00


	//----- nvinfo : EIATTR_KPARAM_INFO
	.align		4
.L_643:
        /*00a8*/ 	.byte	0x04, 0x17
        /*00aa*/ 	.short	(.L_645 - .L_644)
.L_644:
        /*00ac*/ 	.word	0x00000000
        /*00b0*/ 	.short	0x0004
        /*00b2*/ 	.short	0x0018
        /*00b4*/ 	.byte	0x00, 0xf5, 0x21, 0x00


	//----- nvinfo : EIATTR_KPARAM_INFO
	.align		4
.L_645:
        /*00b8*/ 	.byte	0x04, 0x17
        /*00ba*/ 	.short	(.L_647 - .L_646)
.L_646:
        /*00bc*/ 	.word	0x00000000
        /*00c0*/ 	.short	0x0003
        /*00c2*/ 	.short	0x0010
        /*00c4*/ 	.byte	0x00, 0xf0, 0x11, 0x00


	//----- nvinfo : EIATTR_KPARAM_INFO
	.align		4
.L_647:
        /*00c8*/ 	.byte	0x04, 0x17
        /*00ca*/ 	.short	(.L_649 - .L_648)
.L_648:
        /*00cc*/ 	.word	0x00000000
        /*00d0*/ 	.short	0x0002
        /*00d2*/ 	.short	0x000c
        /*00d4*/ 	.byte	0x00, 0xf0, 0x11, 0x00


	//----- nvinfo : EIATTR_KPARAM_INFO
	.align		4
.L_649:
        /*00d8*/ 	.byte	0x04, 0x17
        /*00da*/ 	.short	(.L_651 - .L_650)
.L_650:
        /*00dc*/ 	.word	0x00000000
        /*00e0*/ 	.short	0x0001
        /*00e2*/ 	.short	0x0008
        /*00e4*/ 	.byte	0x00, 0xf0, 0x11, 0x00


	//----- nvinfo : EIATTR_KPARAM_INFO
	.align		4
.L_651:
        /*00e8*/ 	.byte	0x04, 0x17
        /*00ea*/ 	.short	(.L_653 - .L_652)
.L_652:
        /*00ec*/ 	.word	0x00000000
        /*00f0*/ 	.short	0x0000
        /*00f2*/ 	.short	0x0000
        /*00f4*/ 	.byte	0x00, 0xf5, 0x21, 0x00


	//----- nvinfo : EIATTR_SPARSE_MMA_MASK
	.align		4
.L_653:
        /*00f8*/ 	.byte	0x03, 0x50
        /*00fa*/ 	.short	0x0000


	//----- nvinfo : EIATTR_MAXREG_COUNT
	.align		4
        /*00fc*/ 	.byte	0x03, 0x1b
        /*00fe*/ 	.short	0x00ff


	//----- nvinfo : EIATTR_MERCURY_ISA_VERSION
	.align		4
        /*0100*/ 	.byte	0x03, 0x5f
        /*0102*/ 	.short	0x0101


	//----- nvinfo : EIATTR_VRC_CTA_INIT_COUNT
	.align		4
        /*0104*/ 	.byte	0x02, 0x4a
	.zero		1
	.zero		1


	//----- nvinfo : EIATTR_EXIT_INSTR_OFFSETS
	.align		4
        /*0108*/ 	.byte	0x04, 0x1c
        /*010a*/ 	.short	(.L_655 - .L_654)


	//   ....[0]....
.L_654:
        /*010c*/ 	.word	0x000000e0


	//   ....[1]....
        /*0110*/ 	.word	0x00000270


	//   ....[2]....
        /*0114*/ 	.word	0x000005c0


	//   ....[3]....
        /*0118*/ 	.word	0x00000610


	//----- nvinfo : EIATTR_CRS_STACK_SIZE
	.align		4
.L_655:
        /*011c*/ 	.byte	0x04, 0x1e
        /*011e*/ 	.short	(.L_657 - .L_656)
.L_656:
        /*0120*/ 	.word	0x00000000


	//----- nvinfo : EIATTR_CBANK_PARAM_SIZE
	.align		4
.L_657:
        /*0124*/ 	.byte	0x03, 0x19
        /*0126*/ 	.short	0x0048


	//----- nvinfo : EIATTR_PARAM_CBANK
	.align		4
        /*0128*/ 	.byte	0x04, 0x0a
        /*012a*/ 	.short	(.L_659 - .L_658)
	.align		4
.L_658:
        /*012c*/ 	.word	index@(.nv.constant0._Z15chop_pad_KernelPfiiiS_iiiiiiiiii)
        /*0130*/ 	.short	0x0380
        /*0132*/ 	.short	0x0048


	//----- nvinfo : EIATTR_SW_WAR
	.align		4
.L_659:
        /*0134*/ 	.byte	0x04, 0x36
        /*0136*/ 	.short	(.L_661 - .L_660)
.L_660:
        /*0138*/ 	.word	0x00000008
.L_661:


//--------------------- .nv.info._Z26chop_mod_pad_ComplexKernelP6float2iiiPfiiS1_iiiiiiii --------------------------
	.section	.nv.info._Z26chop_mod_pad_ComplexKernelP6float2iiiPfiiS1_iiiiiiii,"",@"SHT_CUDA_INFO"
	.sectionflags	@""
	.align	4


	//----- nvinfo : EIATTR_CUDA_API_VERSION
	.align		4
        /*0000*/ 	.byte	0x04, 0x37
        /*0002*/ 	.short	(.L_663 - .L_662)
.L_662:
        /*0004*/ 	.word	0x00000082


	//----- nvinfo : EIATTR_KPARAM_INFO
	.align		4
.L_663:
        /*0008*/ 	.byte	0x04, 0x17
        /*000a*/ 	.short	(.L_665 - .L_664)
.L_664:
        /*000c*/ 	.word	0x00000000
        /*0010*/ 	.short	0x000f
        /*0012*/ 	.short	0x004c
        /*0014*/ 	.byte	0x00, 0xf0, 0x11, 0x00


	//----- nvinfo : EIATTR_KPARAM_INFO
	.align		4
.L_665:
        /*0018*/ 	.byte	0x04, 0x17
        /*001a*/ 	.short	(.L_667 - .L_666)
.L_666:
        /*001c*/ 	.word	0x00000000
        /*0020*/ 	.short	0x000e
        /*0022*/ 	.short	0x0048
        /*0024*/ 	.byte	0x00, 0xf0, 0x11, 0x00


	//----- nvinfo : EIATTR_KPARAM_INFO
	.align		4
.L_667:
        /*0028*/ 	.byte	0x04, 0x17
        /*002a*/ 	.short	(.L_669 - .L_668)
.L_668:
        /*002c*/ 	.word	0x00000000
        /*0030*/ 	.short	0x000d
        /*0032*/ 	.short	0x0044
        /*0034*/ 	.byte	0x00, 0xf0, 0x11, 0x00


	//----- nvinfo : EIATTR_KPARAM_INFO
	.align		4
.L_669:
        /*0038*/ 	.byte	0x04, 0x17
        /*003a*/ 	.short	(.L_671 - .L_670)
.L_670:
        /*003c*/ 	.word	0x00000000
        /*0040*/ 	.short	0x000c
        /*0042*/ 	.short	0x0040
        /*0044*/ 	.byte	0x00, 0xf0, 0x11, 0x00


	//----- nvinfo : EIATTR_KPARAM_INFO
	.align		4
.L_671:
        /*0048*/ 	.byte	0x04, 0x17
        /*004a*/ 	.short	(.L_673 - .L_672)
.L_672:
        /*004c*/ 	.word	0x00000000
        /*0050*/ 	.short	0x000b
        /*0052*/ 	.short	0x003c
        /*0054*/ 	.byte	0x00, 0xf0, 0x11, 0x00


	//----- nvinfo : EIATTR_KPARAM_INFO
	.align		4
.L_673:
        /*0058*/ 	.byte	0x04, 0x17
        /*005a*/ 	.short	(.L_675 - .L_674)
.L_674:
        /*005c*/ 	.word	0x00000000
        /*0060*/ 	.short	0x000a
        /*0062*/ 	.short	0x0038
        /*0064*/ 	.byte	0x00, 0xf0, 0x11, 0x00


	//----- nvinfo : EIATTR_KPARAM_INFO
	.align		4
.L_675:
        /*0068*/ 	.byte	0x04, 0x17
        /*006a*/ 	.short	(.L_677 - .L_676)
.L_676:
        /*006c*/ 	.word	0x00000000
        /*0070*/ 	.short	0x0009
        /*0072*/ 	.short	0x0034
        /*0074*/ 	.byte	0x00, 0xf0, 0x11, 0x00


	//----- nvinfo : EIATTR_KPARAM_INFO
	.align		4
.L_677:
        /*0078*/ 	.byte	0x04, 0x17
        /*007a*/ 	.short	(.L_679 - .L_678)
.L_678:
        /*007c*/ 	.word	0x00000000
        /*0080*/ 	.short	0x0008
        /*0082*/ 	.short	0x0030
        /*0084*/ 	.byte	0x00, 0xf0, 0x11, 0x00


	//----- nvinfo : EIATTR_KPARAM_INFO
	.align		4
.L_679:
        /*0088*/ 	.byte	0x04, 0x17
        /*008a*/ 	.short	(.L_681 - .L_680)
.L_680:
        /*008c*/ 	.word	0x00000000
        /*0090*/ 	.short	0x0007
        /*0092*/ 	.short	0x0028
        /*0094*/ 	.byte	0x00, 0xf5, 0x21, 0x00


	//----- nvinfo : EIATTR_KPARAM_INFO
	.align		4
.L_681:
        /*0098*/ 	.byte	0x04, 0x17
        /*009a*/ 	.short	(.L_683 - .L_682)
.L_682:
        /*009c*/ 	.word	0x00000000
        /*00a0*/ 	.short	0x0006
        /*00a2*/ 	.short	0x0024
        /*00a4*/ 	.byte	0x00, 0xf0, 0x11, 0x00


	//----- nvinfo : EIATTR_KPARAM_INFO
	.align		4
.L_683:
        /*00a8*/ 	.byte	0x04, 0x17
        /*00aa*/ 	.short	(.L_685 - .L_684)
.L_684:
        /*00ac*/ 	.word	0x00000000
        /*00b0*/ 	.short	0x0005
        /*00b2*/ 	.short	0x0020
        /*00b4*/ 	.byte	0x00, 0xf0, 0x11, 0x00


	//----- nvinfo : EIATTR_KPARAM_INFO
	.align		4
.L_685:
        /*00b8*/ 	.byte	0x04, 0x17
        /*00ba*/ 	.short	(.L_687 - .L_686)
.L_686:
        /*00bc*/ 	.word	0x00000000
        /*00c0*/ 	.short	0x0004
        /*00c2*/ 	.short	0x0018
        /*00c4*/ 	.byte	0x00, 0xf5, 0x21, 0x00


	//----- nvinfo : EIATTR_KPARAM_INFO
	.align		4
.L_687:
        /*00c8*/ 	.byte	0x04, 0x17
        /*00ca*/ 	.short	(.L_689 - .L_688)
.L_688:
        /*00cc*/ 	.word	0x00000000
        /*00d0*/ 	.short	0x0003
        /*00d2*/ 	.short	0x0010
        /*00d4*/ 	.byte	0x00, 0xf0, 0x11, 0x00


	//----- nvinfo : EIATTR_KPARAM_INFO
	.align		4
.L_689:
        /*00d8*/ 	.byte	0x04, 0x17
        /*00da*/ 	.short	(.L_691 - .L_690)
.L_690:
        /*00dc*/ 	.word	0x00000000
        /*00e0*/ 	.short	0x0002
        /*00e2*/ 	.short	0x000c
        /*00e4*/ 	.byte	0x00, 0xf0, 0x11, 0x00


	//----- nvinfo : EIATTR_KPARAM_INFO
	.align		4
.L_691:
        /*00e8*/ 	.byte	0x04, 0x17
        /*00ea*/ 	.short	(.L_693 - .L_692)
.L_692:
        /*00ec*/ 	.word	0x00000000
        /*00f0*/ 	.short	0x0001
        /*00f2*/ 	.short	0x0008
        /*00f4*/ 	.byte	0x00, 0xf0, 0x11, 0x00


	//----- nvinfo : EIATTR_KPARAM_INFO
	.align		4
.L_693:
        /*00f8*/ 	.byte	0x04, 0x17
        /*00fa*/ 	.short	(.L_695 - .L_694)
.L_694:
        /*00fc*/ 	.word	0x00000000
        /*0100*/ 	.short	0x0000
        /*0102*/ 	.short	0x0000
        /*0104*/ 	.byte	0x00, 0xf5, 0x21, 0x00


	//----- nvinfo : EIATTR_SPARSE_MMA_MASK
	.align		4
.L_695:
        /*0108*/ 	.byte	0x03, 0x50
        /*010a*/ 	.short	0x0000


	//----- nvinfo : EIATTR_MAXREG_COUNT
	.align		4
        /*010c*/ 	.byte	0x03, 0x1b
        /*010e*/ 	.short	0x00ff


	//----- nvinfo : EIATTR_MERCURY_ISA_VERSION
	.align		4
        /*0110*/ 	.byte	0x03, 0x5f
        /*0112*/ 	.short	0x0101


	//----- nvinfo : EIATTR_VRC_CTA_INIT_COUNT
	.align		4
        /*0114*/ 	.byte	0x02, 0x4a
	.zero		1
	.zero		1


	//----- nvinfo : EIATTR_EXIT_INSTR_OFFSETS
	.align		4
        /*0118*/ 	.byte	0x04, 0x1c
        /*011a*/ 	.short	(.L_697 - .L_696)


	//   ....[0]....
.L_696:
        /*011c*/ 	.word	0x000000e0


	//   ....[1]....
        /*0120*/ 	.word	0x00000270


	//   ....[2]....
        /*0124*/ 	.word	0x00000640


	//   ....[3]....
        /*0128*/ 	.word	0x00000690


	//----- nvinfo : EIATTR_CRS_STACK_SIZE
	.align		4
.L_697:
        /*012c*/ 	.byte	0x04, 0x1e
        /*012e*/ 	.short	(.L_699 - .L_698)
.L_698:
        /*0130*/ 	.word	0x00000000


	//----- nvinfo : EIATTR_CBANK_PARAM_SIZE
	.align		4
.L_699:
        /*0134*/ 	.byte	0x03, 0x19
        /*0136*/ 	.short	0x0050


	//----- nvinfo : EIATTR_PARAM_CBANK
	.align		4
        /*0138*/ 	.byte	0x04, 0x0a
        /*013a*/ 	.short	(.L_701 - .L_700)
	.align		4
.L_700:
        /*013c*/ 	.word	index@(.nv.constant0._Z26chop_mod_pad_ComplexKernelP6float2iiiPfiiS1_iiiiiiii)
        /*0140*/ 	.short	0x0380
        /*0142*/ 	.short	0x0050


	//----- nvinfo : EIATTR_SW_WAR
	.align		4
.L_701:
        /*0144*/ 	.byte	0x04, 0x36
        /*0146*/ 	.short	(.L_703 - .L_702)
.L_702:
        /*0148*/ 	.word	0x00000008
.L_703:


//--------------------- .nv.info._Z19chop_mod_pad_KernelPfiiiS_iiS_iiiiiiii --------------------------
	.section	.nv.info._Z19chop_mod_pad_KernelPfiiiS_iiS_iiiiiiii,"",@"SHT_CUDA_INFO"
	.sectionflags	@""
	.align	4


	//----- nvinfo : EIATTR_CUDA_API_VERSION
	.align		4
        /*0000*/ 	.byte	0x04, 0x37
        /*0002*/ 	.short	(.L_705 - .L_704)
.L_704:
        /*0004*/ 	.word	0x00000082


	//----- nvinfo : EIATTR_KPARAM_INFO
	.align		4
.L_705:
        /*0008*/ 	.byte	0x04, 0x17
        /*000a*/ 	.short	(.L_707 - .L_706)
.L_706:
        /*000c*/ 	.word	0x00000000
        /*0010*/ 	.short	0x000f
        /*0012*/ 	.short	0x004c
        /*0014*/ 	.byte	0x00, 0xf0, 0x11, 0x00


	//----- nvinfo : EIATTR_KPARAM_INFO
	.align		4
.L_707:
        /*0018*/ 	.byte	0x04, 0x17
        /*001a*/ 	.short	(.L_709 - .L_708)
.L_708:
        /*001c*/ 	.word	0x00000000
        /*0020*/ 	.short	0x000e
        /*0022*/ 	.short	0x0048
        /*0024*/ 	.byte	0x00, 0xf0, 0x11, 0x00


	//----- nvinfo : EIATTR_KPARAM_INFO
	.align		4
.L_709:
        /*0028*/ 	.byte	0x04, 0x17
        /*002a*/ 	.short	(.L_711 - .L_710)
.L_710:
        /*002c*/ 	.word	0x00000000
        /*0030*/ 	.short	0x000d
        /*0032*/ 	.short	0x0044
        /*0034*/ 	.byte	0x00, 0xf0, 0x11, 0x00


	//----- nvinfo : EIATTR_KPARAM_INFO
	.align		4
.L_711:
        /*0038*/ 	.byte	0x04, 0x17
        /*003a*/ 	.short	(.L_713 - .L_712)
.L_712:
        /*003c*/ 	.word	0x00000000
        /*0040*/ 	.short	0x000c
        /*0042*/ 	.short	0x0040
        /*0044*/ 	.byte	0x00, 0xf0, 0x11, 0x00


	//----- nvinfo : EIATTR_KPARAM_INFO
	.align		4
.L_713:
        /*0048*/ 	.byte	0x04, 0x17
        /*004a*/ 	.short	(.L_715 - .L_714)
.L_714:
        /*004c*/ 	.word	0x00000000
        /*0050*/ 	.short	0x000b
        /*0052*/ 	.short	0x003c
        /*0054*/ 	.byte	0x00, 0xf0, 0x11, 0x00


	//----- nvinfo : EIATTR_KPARAM_INFO
	.align		4
.L_715:
        /*0058*/ 	.byte	0x04, 0x17
        /*005a*/ 	.short	(.L_717 - .L_716)
.L_716:
        /*005c*/ 	.word	0x00000000
        /*0060*/ 	.short	0x000a
        /*0062*/ 	.short	0x0038
        /*0064*/ 	.byte	0x00, 0xf0, 0x11, 0x00


	//----- nvinfo : EIATTR_KPARAM_INFO
	.align		4
.L_717:
        /*0068*/ 	.byte	0x04, 0x17
        /*006a*/ 	.short	(.L_719 - .L_718)
.L_718:
        /*006c*/ 	.word	0x00000000
        /*0070*/ 	.short	0x0009
        /*0072*/ 	.short	0x0034
        /*0074*/ 	.byte	0x00, 0xf0, 0x11, 0x00


	//----- nvinfo : EIATTR_KPARAM_INFO
	.align		4
.L_719:
        /*0078*/ 	.byte	0x04, 0x17
        /*007a*/ 	.short	(.L_721 - .L_720)
.L_720:
        /*007c*/ 	.word	0x00000000
        /*0080*/ 	.short	0x0008
        /*0082*/ 	.short	0x0030
        /*0084*/ 	.byte	0x00, 0xf0, 0x11, 0x00


	//----- nvinfo : EIATTR_KPARAM_INFO
	.align		4
.L_721:
        /*0088*/ 	.byte	0x04, 0x17
        /*008a*/ 	.short	(.L_723 - .L_722)
.L_722:
        /*008c*/ 	.word	0x00000000
        /*0090*/ 	.short	0x0007
        /*0092*/ 	.short	0x0028
        /*0094*/ 	.byte	0x00, 0xf5, 0x21, 0x00


	//----- nvinfo : EIATTR_KPARAM_INFO
	.align		4
.L_723:
        /*0098*/ 	.byte	0x04, 0x17
        /*009a*/ 	.short	(.L_725 - .L_724)
.L_724:
        /*009c*/ 	.word	0x00000000
        /*00a0*/ 	.short	0x0006
        /*00a2*/ 	.short	0x0024
        /*00a4*/ 	.byte	0x00, 0xf0, 0x11, 0x00


	//----- nvinfo : EIATTR_KPARAM_INFO
	.align		4
.L_725:
        /*00a8*/ 	.byte	0x04, 0x17
        /*00aa*/ 	.short	(.L_727 - .L_726)
.L_726:
        /*00ac*/ 	.word	0x00000000
        /*00b0*/ 	.short	0x0005
        /*00b2*/ 	.short	0x0020
        /*00b4*/ 	.byte	0x00, 0xf0, 0x11, 0x00


	//----- nvinfo : EIATTR_KPARAM_INFO
	.align		4
.L_727:
        /*00b8*/ 	.byte	0x04, 0x17
        /*00ba*/ 	.short	(.L_729 - .L_728)
.L_728:
        /*00bc*/ 	.word	0x00000000
        /*00c0*/ 	.short	0x0004
        /*00c2*/ 	.short	0x0018
        /*00c4*/ 	.byte	0x00, 0xf5, 0x21, 0x00


	//----- nvinfo : EIATTR_KPARAM_INFO
	.align		4
.L_729:
        /*00c8*/ 	.byte	0x04, 0x17
        /*00ca*/ 	.short	(.L_731 - .L_730)
.L_730:
        /*00cc*/ 	.word	0x00000000
        /*00d0*/ 	.short	0x0003
        /*00d2*/ 	.short	0x0010
        /*00d4*/ 	.byte	0x00, 0xf0, 0x11, 0x00


	//----- nvinfo : EIATTR_KPARAM_INFO
	.align		4
.L_731:
        /*00d8*/ 	.byte	0x04, 0x17
        /*00da*/ 	.short	(.L_733 - .L_732)
.L_732:
        /*00dc*/ 	.word	0x00000000
        /*00e0*/ 	.short	0x0002
        /*00e2*/ 	.short	0x000c
        /*00e4*/ 	.byte	0x00, 0xf0, 0x11, 0x00


	//----- nvinfo : EIATTR_KPARAM_INFO
	.align		4
.L_733:
        /*00e8*/ 	.byte	0x04, 0x17
        /*00ea*/ 	.short	(.L_735 - .L_734)
.L_734:
        /*00ec*/ 	.word	0x00000000
        /*00f0*/ 	.short	0x0001
        /*00f2*/ 	.short	0x0008
        /*00f4*/ 	.byte	0x00, 0xf0, 0x11, 0x00


	//----- nvinfo : EIATTR_KPARAM_INFO
	.align		4
.L_735:
        /*00f8*/ 	.byte	0x04, 0x17
        /*00fa*/ 	.short	(.L_737 - .L_736)
.L_736:
        /*00fc*/ 	.word	0x00000000
        /*0100*/ 	.short	0x0000
        /*0102*/ 	.short	0x0000
        /*0104*/ 	.byte	0x00, 0xf5, 0x21, 0x00


	//----- nvinfo : EIATTR_SPARSE_MMA_MASK
	.align		4
.L_737:
        /*0108*/ 	.byte	0x03, 0x50
        /*010a*/ 	.short	0x0000


	//----- nvinfo : EIATTR_MAXREG_COUNT
	.align		4
        /*010c*/ 	.byte	0x03, 0x1b
        /*010e*/ 	.short	0x00ff


	//----- nvinfo : EIATTR_MERCURY_ISA_VERSION
	.align		4
        /*0110*/ 	.byte	0x03, 0x5f
        /*0112*/ 	.short	0x0101


	//----- nvinfo : EIATTR_VRC_CTA_INIT_COUNT
	.align		4
        /*0114*/ 	.byte	0x02, 0x4a
	.zero		1
	.zero		1


	//----- nvinfo : EIATTR_EXIT_INSTR_OFFSETS
	.align		4
        /*0118*/ 	.byte	0x04, 0x1c
        /*011a*/ 	.short	(.L_739 - .L_738)


	//   ....[0]....
.L_738:
        /*011c*/ 	.word	0x000000e0


	//   ....[1]....
        /*0120*/ 	.word	0x00000270


	//   ....[2]....
        /*0124*/ 	.word	0x00000630


	//   ....[3]....
        /*0128*/ 	.word	0x00000680


	//----- nvinfo : EIATTR_CRS_STACK_SIZE
	.align		4
.L_739:
        /*012c*/ 	.byte	0x04, 0x1e
        /*012e*/ 	.short	(.L_741 - .L_740)
.L_740:
        /*0130*/ 	.word	0x00000000


	//----- nvinfo : EIATTR_CBANK_PARAM_SIZE
	.align		4
.L_741:
        /*0134*/ 	.byte	0x03, 0x19
        /*0136*/ 	.short	0x0050


	//----- nvinfo : EIATTR_PARAM_CBANK
	.align		4
        /*0138*/ 	.byte	0x04, 0x0a
        /*013a*/ 	.short	(.L_743 - .L_742)
	.align		4
.L_742:
        /*013c*/ 	.word	index@(.nv.constant0._Z19chop_mod_pad_KernelPfiiiS_iiS_iiiiiiii)
        /*0140*/ 	.short	0x0380
        /*0142*/ 	.short	0x0050


	//----- nvinfo : EIATTR_SW_WAR
	.align		4
.L_743:
        /*0144*/ 	.byte	0x04, 0x36
        /*0146*/ 	.short	(.L_745 - .L_744)
.L_744:
        /*0148*/ 	.word	0x00000008
.L_745:


//--------------------- .nv.callgraph             --------------------------
	.section	.nv.callgraph,"",@"SHT_CUDA_CALLGRAPH"
	.align	4
	.sectionentsize	8
	.align		4
        /*0000*/ 	.word	0x00000000
	.align		4
        /*0004*/ 	.word	0xffffffff
	.align		4
        /*0008*/ 	.word	0x00000000
	.align		4
        /*000c*/ 	.word	0xfffffffe
	.align		4
        /*0010*/ 	.word	0x00000000
	.align		4
        /*0014*/ 	.word	0xfffffffd
	.align		4
        /*0018*/ 	.word	0x00000000
	.align		4
        /*001c*/ 	.word	0xfffffffc


//--------------------- .text._Z23comp_ola_sdeconv_KernelP6float2iiiS0_S0_S0_S0_S0_S0_S0_fff --------------------------
	.section	.text._Z23comp_ola_sdeconv_KernelP6float2iiiS0_S0_S0_S0_S0_S0_S0_fff,"ax",@progbits
	.align	128
        .global         _Z23comp_ola_sdeconv_KernelP6float2iiiS0_S0_S0_S0_S0_S0_S0_fff
        .type           _Z23comp_ola_sdeconv_KernelP6float2iiiS0_S0_S0_S0_S0_S0_S0_fff,@function
        .size           _Z23comp_ola_sdeconv_KernelP6float2iiiS0_S0_S0_S0_S0_S0_S0_fff,(.L_x_92 - _Z23comp_ola_sdeconv_KernelP6float2iiiS0_S0_S0_S0_S0_S0_S0_fff)
        .other          _Z23comp_ola_sdeconv_KernelP6float2iiiS0_S0_S0_S0_S0_S0_S0_fff,@"STO_CUDA_ENTRY STV_DEFAULT"
_Z23comp_ola_sdeconv_KernelP6float2iiiS0_S0_S0_S0_S0_S0_S0_fff:
.text._Z23comp_ola_sdeconv_KernelP6float2iiiS0_S0_S0_S0_S0_S0_S0_fff:
[----:B------:R-:W-:Y:S08]  /*0000*/  LDC R1, c[0x0][0x37c] ;  /* 0x0000df00ff017b82 */ /* 0x000ff00000000800 */
[----:B------:R-:W0:Y:S01]  /*0010*/  LDC R9, c[0x0][0x38c] ;  /* 0x0000e300ff097b82 */ /* 0x000e220000000800 */
[----:B------:R-:W1:Y:S01]  /*0020*/  S2R R5, SR_TID.X ;  /* 0x0000000000057919 */ /* 0x000e620000002100 */
[----:B------:R-:W2:Y:S06]  /*0030*/  LDCU UR5, c[0x0][0x388] ;  /* 0x00007100ff0577ac */ /* 0x000eac0008000800 */
[----:B------:R-:W1:Y:S08]  /*0040*/  S2UR UR4, SR_CTAID.X ;  /* 0x00000000000479c3 */ /* 0x000e700000002500 */
[----:B------:R-:W1:Y:S01]  /*0050*/  LDC R4, c[0x0][0x360] ;  /* 0x0000d800ff047b82 */ /* 0x000e620000000800 */
[----:B0-----:R-:W-:-:S04]  /*0060*/  IABS R7, R9 ;  /* 0x0000000900077213 */ /* 0x001fc80000000000 */
[----:B------:R-:W0:Y:S01]  /*0070*/  I2F.RP R0, R7 ;  /* 0x0000000700007306 */ /* 0x000e220000209400 */
[----:B-1----:R-:W-:Y:S02]  /*0080*/  IMAD R4, R4, UR4, R5 ;  /* 0x0000000404047c24 */ /* 0x002fe4000f8e0205 */
[----:B------:R-:W1:Y:S05]  /*0090*/  S2UR UR4, SR_CTAID.Y ;  /* 0x00000000000479c3 */ /* 0x000e6a0000002600 */
[----:B0-----:R-:W0:Y:S02]  /*00a0*/  MUFU.RCP R0, R0 ;  /* 0x0000000000007308 */ /* 0x001e240000001000 */
[----:B0-----:R-:W-:-:S02]  /*00b0*/  IADD3 R2, PT, PT, R0, 0xffffffe, RZ ;  /* 0x0ffffffe00027810 */ /* 0x001fc40007ffe0ff */
[----:B------:R-:W-:-:S04]  /*00c0*/  IABS R0, R4 ;  /* 0x0000000400007213 */ /* 0x000fc80000000000 */
[----:B------:R0:W3:Y:S02]  /*00d0*/  F2I.FTZ.U32.TRUNC.NTZ R3, R2 ;  /* 0x0000000200037305 */ /* 0x0000e4000021f000 */
[----:B0-----:R-:W-:Y:S01]  /*00e0*/  IMAD.MOV.U32 R2, RZ, RZ, RZ ;  /* 0x000000ffff027224 */ /* 0x001fe200078e00ff */
[----:B---3--:R-:W-:-:S05]  /*00f0*/  IADD3 R6, PT, PT, RZ, -R3, RZ ;  /* 0x80000003ff067210 */ /* 0x008fca0007ffe0ff */
[----:B------:R-:W-:-:S04]  /*0100*/  IMAD R5, R6, R7, RZ ;  /* 0x0000000706057224 */ /* 0x000fc800078e02ff */
[----:B------:R-:W-:Y:S01]  /*0110*/  IMAD.HI.U32 R3, R3, R5, R2 ;  /* 0x0000000503037227 */ /* 0x000fe200078e0002 */
[----:B------:R-:W-:-:S04]  /*0120*/  LOP3.LUT R2, R4, R9, RZ, 0x3c, !PT ;  /* 0x0000000904027212 */ /* 0x000fc800078e3cff */
[----:B------:R-:W-:Y:S01]  /*0130*/  ISETP.GE.AND P1, PT, R2, RZ, PT ;  /* 0x000000ff0200720c */ /* 0x000fe20003f26270 */
[----:B------:R-:W-:-:S05]  /*0140*/  IMAD.HI.U32 R3, R3, R0, RZ ;  /* 0x0000000003037227 */ /* 0x000fca00078e00ff */
[----:B------:R-:W-:-:S05]  /*0150*/  IADD3 R5, PT, PT, -R3, RZ, RZ ;  /* 0x000000ff03057210 */ /* 0x000fca0007ffe1ff */
[C---:B------:R-:W-:Y:S02]  /*0160*/  IMAD R0, R7.reuse, R5, R0 ;  /* 0x0000000507007224 */ /* 0x040fe400078e0200 */
[----:B------:R-:W1:Y:S03]  /*0170*/  LDC R5, c[0x0][0x364] ;  /* 0x0000d900ff057b82 */ /* 0x000e660000000800 */
[----:B------:R-:W-:-:S13]  /*0180*/  ISETP.GT.U32.AND P2, PT, R7, R0, PT ;  /* 0x000000000700720c */ /* 0x000fda0003f44070 */
[-C--:B------:R-:W-:Y:S01]  /*0190*/  @!P2 IADD3 R0, PT, PT, R0, -R7.reuse, RZ ;  /* 0x800000070000a210 */ /* 0x080fe20007ffe0ff */
[----:B------:R-:W-:Y:S01]  /*01a0*/  @!P2 VIADD R3, R3, 0x1 ;  /* 0x000000010303a836 */ /* 0x000fe20000000000 */
[----:B------:R-:W-:Y:S02]  /*01b0*/  ISETP.NE.AND P2, PT, R9, RZ, PT ;  /* 0x000000ff0900720c */ /* 0x000fe40003f45270 */
[----:B------:R-:W-:Y:S02]  /*01c0*/  ISETP.GE.U32.AND P0, PT, R0, R7, PT ;  /* 0x000000070000720c */ /* 0x000fe40003f06070 */
[----:B------:R-:W1:Y:S11]  /*01d0*/  S2R R0, SR_TID.Y ;  /* 0x0000000000007919 */ /* 0x000e760000002200 */
[----:B------:R-:W-:-:S04]  /*01e0*/  @P0 IADD3 R3, PT, PT, R3, 0x1, RZ ;  /* 0x0000000103030810 */ /* 0x000fc80007ffe0ff */
[----:B------:R-:W-:Y:S02]  /*01f0*/  @!P1 IADD3 R3, PT, PT, -R3, RZ, RZ ;  /* 0x000000ff03039210 */ /* 0x000fe40007ffe1ff */
[----:B------:R-:W-:-:S04]  /*0200*/  @!P2 LOP3.LUT R3, RZ, R9, RZ, 0x33, !PT ;  /* 0x00000009ff03a212 */ /* 0x000fc800078e33ff */
[----:B--2---:R-:W-:Y:S01]  /*0210*/  ISETP.GE.AND P0, PT, R3, UR5, PT ;  /* 0x0000000503007c0c */ /* 0x004fe2000bf06270 */
[----:B-1----:R-:W-:-:S12]  /*0220*/  IMAD R5, R5, UR4, R0 ;  /* 0x0000000405057c24 */ /* 0x002fd8000f8e0200 */
[----:B------:R-:W-:Y:S05]  /*0230*/  @P0 EXIT ;  /* 0x000000000000094d */ /* 0x000fea0003800000 */
[----:B------:R-:W0:Y:S01]  /*0240*/  LDCU UR6, c[0x0][0x390] ;  /* 0x00007200ff0677ac */ /* 0x000e220008000800 */
[----:B------:R-:W-:-:S04]  /*0250*/  IMAD R7, R3, R9, RZ ;  /* 0x0000000903077224 */ /* 0x000fc800078e02ff */
[----:B------:R-:W-:Y:S01]  /*0260*/  IMAD.IADD R3, R7, 0x1, R9 ;  /* 0x0000000107037824 */ /* 0x000fe200078e0209 */
[----:B0-----:R-:W-:-:S04]  /*0270*/  ISETP.GE.AND P0, PT, R5, UR6, PT ;  /* 0x0000000605007c0c */ /* 0x001fc8000bf06270 */
[----:B------:R-:W-:-:S04]  /*0280*/  ISETP.GE.OR P0, PT, R4, R3, P0 ;  /* 0x000000030400720c */ /* 0x000fc80000706670 */
[----:B------:R-:W-:-:S13]  /*0290*/  ISETP.LT.OR P0, PT, R4, R7, P0 ;  /* 0x000000070400720c */ /* 0x000fda0000701670 */
[----:B------:R-:W-:Y:S05]  /*02a0*/  @P0 EXIT ;  /* 0x000000000000094d */ /* 0x000fea0003800000 */
[----:B------:R-:W0:Y:S01]  /*02b0*/  LDC.64 R10, c[0x0][0x3b8] ;  /* 0x0000ee00ff0a7b82 */ /* 0x000e220000000a00 */
[----:B------:R-:W1:Y:S01]  /*02c0*/  LDCU.64 UR4, c[0x0][0x358] ;  /* 0x00006b00ff0477ac */ /* 0x000e620008000a00 */
[C---:B------:R-:W-:Y:S01]  /*02d0*/  IADD3 R6, PT, PT, R4.reuse, -R7, RZ ;  /* 0x8000000704067210 */ /* 0x040fe20007ffe0ff */
[----:B------:R-:W-:-:S04]  /*02e0*/  IMAD R4, R4, UR6, R5 ;  /* 0x0000000604047c24 */ /* 0x000fc8000f8e0205 */
[----:B------:R-:W-:Y:S01]  /*02f0*/  IMAD R6, R6, UR6, R5 ;  /* 0x0000000606067c24 */ /* 0x000fe2000f8e0205 */
[----:B------:R-:W2:Y:S08]  /*0300*/  LDC.64 R18, c[0x0][0x3a8] ;  /* 0x0000ea00ff127b82 */ /* 0x000eb00000000a00 */
[----:B------:R-:W3:Y:S08]  /*0310*/  LDC.64 R16, c[0x0][0x398] ;  /* 0x0000e600ff107b82 */ /* 0x000ef00000000a00 */
[----:B------:R-:W4:Y:S01]  /*0320*/  LDC.64 R2, c[0x0][0x3b0] ;  /* 0x0000ec00ff027b82 */ /* 0x000f220000000a00 */
[----:B0-----:R-:W-:-:S07]  /*0330*/  IMAD.WIDE R10, R4, 0x8, R10 ;  /* 0x00000008040a7825 */ /* 0x001fce00078e020a */
[----:B------:R-:W0:Y:S01]  /*0340*/  LDC.64 R8, c[0x0][0x3a0] ;  /* 0x0000e800ff087b82 */ /* 0x000e220000000a00 */
[----:B--2---:R-:W-:-:S06]  /*0350*/  IMAD.WIDE R18, R4, 0x8, R18 ;  /* 0x0000000804127825 */ /* 0x004fcc00078e0212 */
[----:B-1----:R-:W2:Y:S01]  /*0360*/  LDG.E.64 R18, desc[UR4][R18.64] ;  /* 0x0000000412127981 */ /* 0x002ea2000c1e1b00 */
[----:B---3--:R-:W-:Y:S01]  /*0370*/  IMAD.WIDE R16, R6, 0x8, R16 ;  /* 0x0000000806107825 */ /* 0x008fe200078e0210 */
[----:B------:R-:W1:Y:S05]  /*0380*/  LDC.64 R20, c[0x0][0x3d0] ;  /* 0x0000f400ff147b82 */ /* 0x000e6a0000000a00 */
[----:B------:R-:W2:Y:S01]  /*0390*/  LDG.E.64 R16, desc[UR4][R16.64] ;  /* 0x0000000410107981 */ /* 0x000ea2000c1e1b00 */
[----:B----4-:R-:W-:-:S03]  /*03a0*/  IMAD.WIDE R14, R4, 0x8, R2 ;  /* 0x00000008040e7825 */ /* 0x010fc600078e0202 */
[----:B------:R-:W3:Y:S04]  /*03b0*/  LDG.E.64 R2, desc[UR4][R10.64] ;  /* 0x000000040a027981 */ /* 0x000ee8000c1e1b00 */
[----:B------:R-:W4:Y:S01]  /*03c0*/  LDG.E.64 R14, desc[UR4][R14.64] ;  /* 0x000000040e0e7981 */ /* 0x000f22000c1e1b00 */
[----:B0-----:R-:W-:-:S05]  /*03d0*/  IMAD.WIDE R8, R6, 0x8, R8 ;  /* 0x0000000806087825 */ /* 0x001fca00078e0208 */
[----:B------:R-:W4:Y:S01]  /*03e0*/  LDG.E.64 R12, desc[UR4][R8.64] ;  /* 0x00000004080c7981 */ /* 0x000f22000c1e1b00 */
[----:B-1----:R-:W-:-:S04]  /*03f0*/  FMUL R5, R20, R21 ;  /* 0x0000001514057220 */ /* 0x002fc80000400000 */
[----:B------:R-:W0:Y:S01]  /*0400*/  MUFU.RCP R0, R5 ;  /* 0x0000000500007308 */ /* 0x000e220000001000 */
[----:B------:R-:W-:Y:S01]  /*0410*/  BSSY.RECONVERGENT B0, `(.L_x_0) ;  /* 0x000000f000007945 */ /* 0x000fe20003800200 */
[----:B0-----:R-:W-:-:S04]  /*0420*/  FFMA R7, -R5, R0, 1 ;  /* 0x3f80000005077423 */ /* 0x001fc80000000100 */
[----:B------:R-:W-:Y:S02]  /*0430*/  FFMA R21, R0, R7, R0 ;  /* 0x0000000700157223 */ /* 0x000fe40000000000 */
[----:B---3--:R-:W0:Y:S01]  /*0440*/  FCHK P0, R2, R5 ;  /* 0x0000000502007302 */ /* 0x008e220000000000 */
[----:B--2---:R-:W-:Y:S01]  /*0450*/  FMUL R7, R17, R19 ;  /* 0x0000001311077220 */ /* 0x004fe20000400000 */
[----:B------:R-:W-:-:S03]  /*0460*/  FFMA R10, R2, R21, RZ ;  /* 0x00000015020a7223 */ /* 0x000fc600000000ff */
[----:B------:R-:W-:Y:S01]  /*0470*/  FFMA R7, R16, R18, R7 ;  /* 0x0000001210077223 */ /* 0x000fe20000000007 */
[----:B------:R-:W-:-:S03]  /*0480*/  FFMA R11, -R5, R10, R2 ;  /* 0x0000000a050b7223 */ /* 0x000fc60000000102 */
[----:B----4-:R-:W-:Y:S01]  /*0490*/  FFMA R0, R12, R14, R7 ;  /* 0x0000000e0c007223 */ /* 0x010fe20000000007 */
[----:B------:R-:W-:-:S03]  /*04a0*/  FFMA R10, R21, R11, R10 ;  /* 0x0000000b150a7223 */ /* 0x000fc6000000000a */
[----:B------:R-:W-:Y:S01]  /*04b0*/  FFMA R7, R13, R15, R0 ;  /* 0x0000000f0d077223 */ /* 0x000fe20000000000 */
[----:B0-----:R-:W-:Y:S06]  /*04c0*/  @!P0 BRA `(.L_x_1) ;  /* 0x00000000000c8947 */ /* 0x001fec0003800000 */
[----:B------:R-:W-:-:S07]  /*04d0*/  MOV R8, 0x4f0 ;  /* 0x000004f000087802 */ /* 0x000fce0000000f00 */
[----:B------:R-:W-:Y:S05]  /*04e0*/  CALL.REL.NOINC `($__internal_0_$__cuda_sm3x_div_rn_noftz_f32_slowpath) ;  /* 0x0000000400487944 */ /* 0x000fea0003c00000 */
[----:B------:R-:W-:-:S07]  /*04f0*/  MOV R10, R0 ;  /* 0x00000000000a7202 */ /* 0x000fce0000000f00 */
.L_x_1:
[----:B------:R-:W-:Y:S05]  /*0500*/  BSYNC.RECONVERGENT B0 ;  /* 0x0000000000007941 */ /* 0x000fea0003800200 */
.L_x_0:
[----:B------:R-:W0:Y:S01]  /*0510*/  MUFU.RCP R0, R5 ;  /* 0x0000000500007308 */ /* 0x000e220000001000 */
[----:B------:R-:W-:Y:S01]  /*0520*/  FMUL R17, R17, R18 ;  /* 0x0000001211117220 */ /* 0x000fe20000400000 */
[----:B------:R-:W-:Y:S03]  /*0530*/  BSSY.RECONVERGENT B0, `(.L_x_2) ;  /* 0x0000010000007945 */ /* 0x000fe60003800200 */
[----:B------:R-:W-:-:S03]  /*0540*/  FFMA R16, R16, R19, -R17 ;  /* 0x0000001310107223 */ /* 0x000fc60000000811 */
[----:B------:R-:W1:Y:S01]  /*0550*/  FCHK P0, R3, R5 ;  /* 0x0000000503007302 */ /* 0x000e620000000000 */
[----:B------:R-:W-:Y:S01]  /*0560*/  FFMA R13, -R13, R14, R16 ;  /* 0x0000000e0d0d7223 */ /* 0x000fe20000000110 */
[----:B------:R-:W-:-:S03]  /*0570*/  FADD R14, R7, R10 ;  /* 0x0000000a070e7221 */ /* 0x000fc60000000000 */
[----:B------:R-:W-:Y:S01]  /*0580*/  FFMA R12, R12, R15, R13 ;  /* 0x0000000f0c0c7223 */ /* 0x000fe2000000000d */
[----:B0-----:R-:W-:-:S04]  /*0590*/  FFMA R9, -R5, R0, 1 ;  /* 0x3f80000005097423 */ /* 0x001fc80000000100 */
[----:B------:R-:W-:-:S04]  /*05a0*/  FFMA R11, R0, R9, R0 ;  /* 0x00000009000b7223 */ /* 0x000fc80000000000 */
[----:B------:R-:W-:-:S04]  /*05b0*/  FFMA R0, R3, R11, RZ ;  /* 0x0000000b03007223 */ /* 0x000fc800000000ff */
[----:B------:R-:W-:-:S04]  /*05c0*/  FFMA R9, -R5, R0, R3 ;  /* 0x0000000005097223 */ /* 0x000fc80000000103 */
[----:B------:R-:W-:Y:S01]  /*05d0*/  FFMA R9, R11, R9, R0 ;  /* 0x000000090b097223 */ /* 0x000fe20000000000 */
[----:B-1----:R-:W-:Y:S06]  /*05e0*/  @!P0 BRA `(.L_x_3) ;  /* 0x0000000000108947 */ /* 0x002fec0003800000 */
[----:B------:R-:W-:Y:S01]  /*05f0*/  IMAD.MOV.U32 R2, RZ, RZ, R3 ;  /* 0x000000ffff027224 */ /* 0x000fe200078e0003 */
[----:B------:R-:W-:-:S07]  /*0600*/  MOV R8, 0x620 ;  /* 0x0000062000087802 */ /* 0x000fce0000000f00 */
[----:B------:R-:W-:Y:S05]  /*0610*/  CALL.REL.NOINC `($__internal_0_$__cuda_sm3x_div_rn_noftz_f32_slowpath) ;  /* 0x0000000000fc7944 */ /* 0x000fea0003c00000 */
[----:B------:R-:W-:-:S07]  /*0620*/  MOV R9, R0 ;  /* 0x0000000000097202 */ /* 0x000fce0000000f00 */
.L_x_3:
[----:B------:R-:W-:Y:S05]  /*0630*/  BSYNC.RECONVERGENT B0 ;  /* 0x0000000000007941 */ /* 0x000fea0003800200 */
.L_x_2:
[----:B------:R-:W0:Y:S02]  /*0640*/  LDC.64 R2, c[0x0][0x3c0] ;  /* 0x0000f000ff027b82 */ /* 0x000e240000000a00 */
[----:B0-----:R-:W-:-:S06]  /*0650*/  IMAD.WIDE R2, R4, 0x8, R2 ;  /* 0x0000000804027825 */ /* 0x001fcc00078e0202 */
[----:B------:R-:W2:Y:S01]  /*0660*/  LDG.E.64 R2, desc[UR4][R2.64] ;  /* 0x0000000402027981 */ /* 0x000ea2000c1e1b00 */
[----:B------:R-:W0:Y:S01]  /*0670*/  MUFU.RCP R0, R5 ;  /* 0x0000000500007308 */ /* 0x000e220000001000 */
[----:B------:R-:W-:Y:S01]  /*0680*/  BSSY.RECONVERGENT B0, `(.L_x_4) ;  /* 0x000000e000007945 */ /* 0x000fe20003800200 */
[----:B------:R-:W-:Y:S01]  /*0690*/  FADD R12, R12, R9 ;  /* 0x000000090c0c7221 */ /* 0x000fe20000000000 */
[----:B0-----:R-:W-:-:S04]  /*06a0*/  FFMA R11, -R5, R0, 1 ;  /* 0x3f800000050b7423 */ /* 0x001fc80000000100 */
[----:B------:R-:W-:Y:S01]  /*06b0*/  FFMA R0, R0, R11, R0 ;  /* 0x0000000b00007223 */ /* 0x000fe20000000000 */
[----:B--2---:R-:W-:-:S04]  /*06c0*/  FMUL R7, R3, R3 ;  /* 0x0000000303077220 */ /* 0x004fc80000400000 */
[----:B------:R-:W-:-:S04]  /*06d0*/  FFMA R2, R2, R2, R7 ;  /* 0x0000000202027223 */ /* 0x000fc80000000007 */
[----:B------:R-:W0:Y:S01]  /*06e0*/  FCHK P0, R2, R5 ;  /* 0x0000000502007302 */ /* 0x000e220000000000 */
[----:B------:R-:W-:-:S04]  /*06f0*/  FFMA R7, R0, R2, RZ ;  /* 0x0000000200077223 */ /* 0x000fc800000000ff */
[----:B------:R-:W-:-:S04]  /*0700*/  FFMA R8, -R5, R7, R2 ;  /* 0x0000000705087223 */ /* 0x000fc80000000102 */
[----:B------:R-:W-:Y:S01]  /*0710*/  FFMA R7, R0, R8, R7 ;  /* 0x0000000800077223 */ /* 0x000fe20000000007 */
[----:B0-----:R-:W-:Y:S06]  /*0720*/  @!P0 BRA `(.L_x_5) ;  /* 0x00000000000c8947 */ /* 0x001fec0003800000 */
[----:B------:R-:W-:-:S07]  /*0730*/  MOV R8, 0x750 ;  /* 0x0000075000087802 */ /* 0x000fce0000000f00 */
[----:B------:R-:W-:Y:S05]  /*0740*/  CALL.REL.NOINC `($__internal_0_$__cuda_sm3x_div_rn_noftz_f32_slowpath) ;  /* 0x0000000000b07944 */ /* 0x000fea0003c00000 */
[----:B------:R-:W-:-:S07]  /*0750*/  MOV R7, R0 ;  /* 0x0000000000077202 */ /* 0x000fce0000000f00 */
.L_x_5:
[----:B------:R-:W-:Y:S05]  /*0760*/  BSYNC.RECONVERGENT B0 ;  /* 0x0000000000007941 */ /* 0x000fea0003800200 */
.L_x_4:
[----:B------:R-:W0:Y:S01]  /*0770*/  LDC.64 R8, c[0x0][0x3c8] ;  /* 0x0000f200ff087b82 */ /* 0x000e220000000a00 */
[----:B------:R-:W1:Y:S01]  /*0780*/  LDCU UR6, c[0x0][0x3d8] ;  /* 0x00007b00ff0677ac */ /* 0x000e620008000800 */
[----:B0-----:R-:W-:-:S05]  /*0790*/  IMAD.WIDE R8, R6, 0x8, R8 ;  /* 0x0000000806087825 */ /* 0x001fca00078e0208 */
[----:B------:R-:W2:Y:S01]  /*07a0*/  LDG.E.64 R2, desc[UR4][R8.64] ;  /* 0x0000000408027981 */ /* 0x000ea2000c1e1b00 */
[----:B------:R-:W-:Y:S01]  /*07b0*/  BSSY.RECONVERGENT B0, `(.L_x_6) ;  /* 0x0000012000007945 */ /* 0x000fe20003800200 */
[----:B--2---:R-:W-:-:S04]  /*07c0*/  FADD R7, R2, R7 ;  /* 0x0000000702077221 */ /* 0x004fc80000000000 */
[----:B-1----:R-:W-:-:S04]  /*07d0*/  FADD R7, R7, UR6 ;  /* 0x0000000607077e21 */ /* 0x002fc80008000000 */
[-C--:B------:R-:W-:Y:S01]  /*07e0*/  FMUL R0, R7, R7.reuse ;  /* 0x0000000707007220 */ /* 0x080fe20000400000 */
[----:B------:R-:W-:-:S03]  /*07f0*/  FMUL R11, R14, R7 ;  /* 0x000000070e0b7220 */ /* 0x000fc60000400000 */
[-C--:B------:R-:W-:Y:S01]  /*0800*/  FFMA R5, R3, R3.reuse, R0 ;  /* 0x0000000303057223 */ /* 0x080fe20000000000 */
[----:B------:R-:W-:-:S03]  /*0810*/  FFMA R2, R12, R3, R11 ;  /* 0x000000030c027223 */ /* 0x000fc6000000000b */
[----:B------:R-:W0:Y:S08]  /*0820*/  MUFU.RCP R0, R5 ;  /* 0x0000000500007308 */ /* 0x000e300000001000 */
[----:B------:R-:W1:Y:S01]  /*0830*/  FCHK P0, R2, R5 ;  /* 0x0000000502007302 */ /* 0x000e620000000000 */
[----:B0-----:R-:W-:-:S04]  /*0840*/  FFMA R13, -R5, R0, 1 ;  /* 0x3f800000050d7423 */ /* 0x001fc80000000100 */
[----:B------:R-:W-:-:S04]  /*0850*/  FFMA R13, R0, R13, R0 ;  /* 0x0000000d000d7223 */ /* 0x000fc80000000000 */
[----:B------:R-:W-:-:S04]  /*0860*/  FFMA R6, R2, R13, RZ ;  /* 0x0000000d02067223 */ /* 0x000fc800000000ff */
[----:B------:R-:W-:-:S04]  /*0870*/  FFMA R0, -R5, R6, R2 ;  /* 0x0000000605007223 */ /* 0x000fc80000000102 */
[----:B------:R-:W-:Y:S01]  /*0880*/  FFMA R6, R13, R0, R6 ;  /* 0x000000000d067223 */ /* 0x000fe20000000006 */
[----:B-1----:R-:W-:Y:S06]  /*0890*/  @!P0 BRA `(.L_x_7) ;  /* 0x00000000000c8947 */ /* 0x002fec0003800000 */
[----:B------:R-:W-:-:S07]  /*08a0*/  MOV R8, 0x8c0 ;  /* 0x000008c000087802 */ /* 0x000fce0000000f00 */
[----:B------:R-:W-:Y:S05]  /*08b0*/  CALL.REL.NOINC `($__internal_0_$__cuda_sm3x_div_rn_noftz_f32_slowpath) ;  /* 0x0000000000547944 */ /* 0x000fea0003c00000 */
[----:B------:R-:W-:-:S07]  /*08c0*/  IMAD.MOV.U32 R6, RZ, RZ, R0 ;  /* 0x000000ffff067224 */ /* 0x000fce00078e0000 */
.L_x_7:
[----:B------:R-:W-:Y:S05]  /*08d0*/  BSYNC.RECONVERGENT B0 ;  /* 0x0000000000007941 */ /* 0x000fea0003800200 */
.L_x_6:
[----:B------:R-:W0:Y:S01]  /*08e0*/  MUFU.RCP R0, R5 ;  /* 0x0000000500007308 */ /* 0x000e220000001000 */
[----:B------:R-:W-:Y:S01]  /*08f0*/  FMUL R3, R14, R3 ;  /* 0x000000030e037220 */ /* 0x000fe20000400000 */
[----:B------:R-:W1:Y:S01]  /*0900*/  LDC.64 R8, c[0x0][0x380] ;  /* 0x0000e000ff087b82 */ /* 0x000e620000000a00 */
[----:B------:R-:W-:Y:S02]  /*0910*/  BSSY.RECONVERGENT B0, `(.L_x_8) ;  /* 0x000000d000007945 */ /* 0x000fe40003800200 */
[----:B------:R-:W-:-:S04]  /*0920*/  FFMA R2, R12, R7, -R3 ;  /* 0x000000070c027223 */ /* 0x000fc80000000803 */
[----:B------:R-:W2:Y:S01]  /*0930*/  FCHK P0, R2, R5 ;  /* 0x0000000502007302 */ /* 0x000ea20000000000 */
[----:B0-----:R-:W-:-:S04]  /*0940*/  FFMA R11, -R5, R0, 1 ;  /* 0x3f800000050b7423 */ /* 0x001fc80000000100 */
[----:B------:R-:W-:-:S04]  /*0950*/  FFMA R7, R0, R11, R0 ;  /* 0x0000000b00077223 */ /* 0x000fc80000000000 */
[----:B------:R-:W-:Y:S01]  /*0960*/  FFMA R0, R7, R2, RZ ;  /* 0x0000000207007223 */ /* 0x000fe200000000ff */
[----:B-1----:R-:W-:-:S04]  /*0970*/  IMAD.WIDE R12, R4, 0x8, R8 ;  /* 0x00000008040c7825 */ /* 0x002fc800078e0208 */
[----:B------:R-:W-:-:S04]  /*0980*/  FFMA R3, -R5, R0, R2 ;  /* 0x0000000005037223 */ /* 0x000fc80000000102 */
[----:B------:R-:W-:Y:S01]  /*0990*/  FFMA R7, R7, R3, R0 ;  /* 0x0000000307077223 */ /* 0x000fe20000000000 */
[----:B--2---:R-:W-:Y:S06]  /*09a0*/  @!P0 BRA `(.L_x_9) ;  /* 0x00000000000c8947 */ /* 0x004fec0003800000 */
[----:B------:R-:W-:-:S07]  /*09b0*/  MOV R8, 0x9d0 ;  /* 0x000009d000087802 */ /* 0x000fce0000000f00 */
[----:B------:R-:W-:Y:S05]  /*09c0*/  CALL.REL.NOINC `($__internal_0_$__cuda_sm3x_div_rn_noftz_f32_slowpath) ;  /* 0x0000000000107944 */ /* 0x000fea0003c00000 */
[----:B------:R-:W-:-:S07]  /*09d0*/  MOV R7, R0 ;  /* 0x0000000000077202 */ /* 0x000fce0000000f00 */
.L_x_9:
[----:B------:R-:W-:Y:S05]  /*09e0*/  BSYNC.RECONVERGENT B0 ;  /* 0x0000000000007941 */ /* 0x000fea0003800200 */
.L_x_8:
[----:B------:R-:W-:Y:S01]  /*09f0*/  STG.E.64 desc[UR4][R12.64], R6 ;  /* 0x000000060c007986 */ /* 0x000fe2000c101b04 */
[----:B------:R-:W-:Y:S05]  /*0a00*/  EXIT ;  /* 0x000000000000794d */ /* 0x000fea0003800000 */
        .weak           $__internal_0_$__cuda_sm3x_div_rn_noftz_f32_slowpath
        .type           $__internal_0_$__cuda_sm3x_div_rn_noftz_f32_slowpath,@function
        .size           $__internal_0_$__cuda_sm3x_div_rn_noftz_f32_slowpath,(.L_x_92 - $__internal_0_$__cuda_sm3x_div_rn_noftz_f32_slowpath)
$__internal_0_$__cuda_sm3x_div_rn_noftz_f32_slowpath:
[----:B------:R-:W-:Y:S01]  /*0a10*/  SHF.R.U32.HI R9, RZ, 0x17, R5 ;  /* 0x00000017ff097819 */ /* 0x000fe20000011605 */
[----:B------:R-:W-:Y:S01]  /*0a20*/  BSSY.RECONVERGENT B1, `(.L_x_10) ;  /* 0x0000063000017945 */ /* 0x000fe20003800200 */
[----:B------:R-:W-:Y:S02]  /*0a30*/  SHF.R.U32.HI R0, RZ, 0x17, R2 ;  /* 0x00000017ff007819 */ /* 0x000fe40000011602 */
[----:B------:R-:W-:Y:S02]  /*0a40*/  LOP3.LUT R9, R9, 0xff, RZ, 0xc0, !PT ;  /* 0x000000ff09097812 */ /* 0x000fe400078ec0ff */
[----:B------:R-:W-:Y:S02]  /*0a50*/  LOP3.LUT R0, R0, 0xff, RZ, 0xc0, !PT ;  /* 0x000000ff00007812 */ /* 0x000fe400078ec0ff */
[----:B------:R-:W-:Y:S02]  /*0a60*/  IADD3 R11, PT, PT, R9, -0x1, RZ ;  /* 0xffffffff090b7810 */ /* 0x000fe40007ffe0ff */
[----:B------:R-:W-:Y:S01]  /*0a70*/  MOV R21, R5 ;  /* 0x0000000500157202 */ /* 0x000fe20000000f00 */
[----:B------:R-:W-:Y:S01]  /*0a80*/  VIADD R20, R0, 0xffffffff ;  /* 0xffffffff00147836 */ /* 0x000fe20000000000 */
[----:B------:R-:W-:-:S04]  /*0a90*/  ISETP.GT.U32.AND P0, PT, R11, 0xfd, PT ;  /* 0x000000fd0b00780c */ /* 0x000fc80003f04070 */
[----:B------:R-:W-:-:S13]  /*0aa0*/  ISETP.GT.U32.OR P0, PT, R20, 0xfd, P0 ;  /* 0x000000fd1400780c */ /* 0x000fda0000704470 */
[----:B------:R-:W-:Y:S01]  /*0ab0*/  @!P0 MOV R10, RZ ;  /* 0x000000ff000a8202 */ /* 0x000fe20000000f00 */
[----:B------:R-:W-:Y:S06]  /*0ac0*/  @!P0 BRA `(.L_x_11) ;  /* 0x00000000005c8947 */ /* 0x000fec0003800000 */
[----:B------:R-:W-:Y:S02]  /*0ad0*/  FSETP.GTU.FTZ.AND P0, PT, |R2|, +INF , PT ;  /* 0x7f8000000200780b */ /* 0x000fe40003f1c200 */
[----:B------:R-:W-:-:S04]  /*0ae0*/  FSETP.GTU.FTZ.AND P1, PT, |R5|, +INF , PT ;  /* 0x7f8000000500780b */ /* 0x000fc80003f3c200 */
[----:B------:R-:W-:-:S13]  /*0af0*/  PLOP3.LUT P0, PT, P0, P1, PT, 0xf8, 0x8f ;  /* 0x00000000008f781c */ /* 0x000fda0000703f70 */
[----:B------:R-:W-:Y:S05]  /*0b00*/  @P0 BRA `(.L_x_12) ;  /* 0x00000004004c0947 */ /* 0x000fea0003800000 */
[----:B------:R-:W-:-:S13]  /*0b10*/  LOP3.LUT P0, RZ, R21, 0x7fffffff, R2, 0xc8, !PT ;  /* 0x7fffffff15ff7812 */ /* 0x000fda000780c802 */
[----:B------:R-:W-:Y:S05]  /*0b20*/  @!P0 BRA `(.L_x_13) ;  /* 0x00000004003c8947 */ /* 0x000fea0003800000 */
[C---:B------:R-:W-:Y:S02]  /*0b30*/  FSETP.NEU.FTZ.AND P2, PT, |R2|.reuse, +INF , PT ;  /* 0x7f8000000200780b */ /* 0x040fe40003f5d200 */
[----:B------:R-:W-:Y:S02]  /*0b40*/  FSETP.NEU.FTZ.AND P1, PT, |R5|, +INF , PT ;  /* 0x7f8000000500780b */ /* 0x000fe40003f3d200 */
[----:B------:R-:W-:-:S11]  /*0b50*/  FSETP.NEU.FTZ.AND P0, PT, |R2|, +INF , PT ;  /* 0x7f8000000200780b */ /* 0x000fd60003f1d200 */
[----:B------:R-:W-:Y:S05]  /*0b60*/  @!P1 BRA !P2, `(.L_x_13) ;  /* 0x00000004002c9947 */ /* 0x000fea0005000000 */
[----:B------:R-:W-:-:S04]  /*0b70*/  LOP3.LUT P2, RZ, R2, 0x7fffffff, RZ, 0xc0, !PT ;  /* 0x7fffffff02ff7812 */ /* 0x000fc8000784c0ff */
[----:B------:R-:W-:-:S13]  /*0b80*/  PLOP3.LUT P1, PT, P1, P2, PT, 0x2f, 0xf2 ;  /* 0x0000000000f2781c */ /* 0x000fda0000f24577 */
[----:B------:R-:W-:Y:S05]  /*0b90*/  @P1 BRA `(.L_x_14) ;  /* 0x0000000400181947 */ /* 0x000fea0003800000 */
[----:B------:R-:W-:-:S04]  /*0ba0*/  LOP3.LUT P1, RZ, R21, 0x7fffffff, RZ, 0xc0, !PT ;  /* 0x7fffffff15ff7812 */ /* 0x000fc8000782c0ff */
[----:B------:R-:W-:-:S13]  /*0bb0*/  PLOP3.LUT P0, PT, P0, P1, PT, 0x2f, 0xf2 ;  /* 0x0000000000f2781c */ /* 0x000fda0000702577 */
[----:B------:R-:W-:Y:S05]  /*0bc0*/  @P0 BRA `(.L_x_15) ;  /* 0x0000000400000947 */ /* 0x000fea0003800000 */
[----:B------:R-:W-:Y:S02]  /*0bd0*/  ISETP.GE.AND P0, PT, R20, RZ, PT ;  /* 0x000000ff1400720c */ /* 0x000fe40003f06270 */
[----:B------:R-:W-:-:S11]  /*0be0*/  ISETP.GE.AND P1, PT, R11, RZ, PT ;  /* 0x000000ff0b00720c */ /* 0x000fd60003f26270 */
[----:B------:R-:W-:Y:S01]  /*0bf0*/  @P0 IMAD.MOV.U32 R10, RZ, RZ, RZ ;  /* 0x000000ffff0a0224 */ /* 0x000fe200078e00ff */
[----:B------:R-:W-:Y:S01]  /*0c00*/  @!P0 MOV R10, 0xffffffc0 ;  /* 0xffffffc0000a8802 */ /* 0x000fe20000000f00 */
[----:B------:R-:W-:Y:S01]  /*0c10*/  @!P0 FFMA R2, R2, 1.84467440737095516160e+19, RZ ;  /* 0x5f80000002028823 */ /* 0x000fe200000000ff */
[----:B------:R-:W-:Y:S02]  /*0c20*/  @!P1 FFMA R21, R5, 1.84467440737095516160e+19, RZ ;  /* 0x5f80000005159823 */ /* 0x000fe400000000ff */
[----:B------:R-:W-:-:S07]  /*0c30*/  @!P1 IADD3 R10, PT, PT, R10, 0x40, RZ ;  /* 0x000000400a0a9810 */ /* 0x000fce0007ffe0ff */
.L_x_11:
[----:B------:R-:W-:Y:S01]  /*0c40*/  LEA R20, R9, 0xc0800000, 0x17 ;  /* 0xc080000009147811 */ /* 0x000fe200078eb8ff */
[----:B------:R-:W-:Y:S04]  /*0c50*/  BSSY.RECONVERGENT B2, `(.L_x_16) ;  /* 0x0000036000027945 */ /* 0x000fe80003800200 */
[----:B------:R-:W-:Y:S01]  /*0c60*/  IMAD.IADD R22, R21, 0x1, -R20 ;  /* 0x0000000115167824 */ /* 0x000fe200078e0a14 */
[----:B------:R-:W-:-:S03]  /*0c70*/  IADD3 R21, PT, PT, R0, -0x7f, RZ ;  /* 0xffffff8100157810 */ /* 0x000fc60007ffe0ff */
[----:B------:R-:W0:Y:S01]  /*0c80*/  MUFU.RCP R20, R22 ;  /* 0x0000001600147308 */ /* 0x000e220000001000 */
[----:B------:R-:W-:Y:S01]  /*0c90*/  FADD.FTZ R11, -R22, -RZ ;  /* 0x800000ff160b7221 */ /* 0x000fe20000010100 */
[C---:B------:R-:W-:Y:S01]  /*0ca0*/  IMAD R0, R21.reuse, -0x800000, R2 ;  /* 0xff80000015007824 */ /* 0x040fe200078e0202 */
[----:B------:R-:W-:-:S04]  /*0cb0*/  IADD3 R9, PT, PT, R21, 0x7f, -R9 ;  /* 0x0000007f15097810 */ /* 0x000fc80007ffe809 */
[----:B------:R-:W-:Y:S01]  /*0cc0*/  IADD3 R9, PT, PT, R9, R10, RZ ;  /* 0x0000000a09097210 */ /* 0x000fe20007ffe0ff */
[----:B0-----:R-:W-:-:S04]  /*0cd0*/  FFMA R23, R20, R11, 1 ;  /* 0x3f80000014177423 */ /* 0x001fc8000000000b */
[----:B------:R-:W-:-:S04]  /*0ce0*/  FFMA R23, R20, R23, R20 ;  /* 0x0000001714177223 */ /* 0x000fc80000000014 */
[----:B------:R-:W-:-:S04]  /*0cf0*/  FFMA R2, R0, R23, RZ ;  /* 0x0000001700027223 */ /* 0x000fc800000000ff */
[----:B------:R-:W-:-:S04]  /*0d00*/  FFMA R20, R11, R2, R0 ;  /* 0x000000020b147223 */ /* 0x000fc80000000000 */
[----:B------:R-:W-:-:S04]  /*0d10*/  FFMA R20, R23, R20, R2 ;  /* 0x0000001417147223 */ /* 0x000fc80000000002 */
[----:B------:R-:W-:-:S04]  /*0d20*/  FFMA R11, R11, R20, R0 ;  /* 0x000000140b0b7223 */ /* 0x000fc80000000000 */
[----:B------:R-:W-:-:S05]  /*0d30*/  FFMA R0, R23, R11, R20 ;  /* 0x0000000b17007223 */ /* 0x000fca0000000014 */
[----:B------:R-:W-:-:S04]  /*0d40*/  SHF.R.U32.HI R2, RZ, 0x17, R0 ;  /* 0x00000017ff027819 */ /* 0x000fc80000011600 */
[----:B------:R-:W-:-:S05]  /*0d50*/  LOP3.LUT R2, R2, 0xff, RZ, 0xc0, !PT ;  /* 0x000000ff02027812 */ /* 0x000fca00078ec0ff */
[----:B------:R-:W-:-:S05]  /*0d60*/  IMAD.IADD R2, R2, 0x1, R9 ;  /* 0x0000000102027824 */ /* 0x000fca00078e0209 */
[----:B------:R-:W-:-:S04]  /*0d70*/  IADD3 R10, PT, PT, R2, -0x1, RZ ;  /* 0xffffffff020a7810 */ /* 0x000fc80007ffe0ff */
[----:B------:R-:W-:-:S13]  /*0d80*/  ISETP.GE.U32.AND P0, PT, R10, 0xfe, PT ;  /* 0x000000fe0a00780c */ /* 0x000fda0003f06070 */
[----:B------:R-:W-:Y:S05]  /*0d90*/  @!P0 BRA `(.L_x_17) ;  /* 0x0000000000808947 */ /* 0x000fea0003800000 */
[----:B------:R-:W-:-:S13]  /*0da0*/  ISETP.GT.AND P0, PT, R2, 0xfe, PT ;  /* 0x000000fe0200780c */ /* 0x000fda0003f04270 */
[----:B------:R-:W-:Y:S05]  /*0db0*/  @P0 BRA `(.L_x_18) ;  /* 0x00000000006c0947 */ /* 0x000fea0003800000 */
[----:B------:R-:W-:-:S13]  /*0dc0*/  ISETP.GE.AND P0, PT, R2, 0x1, PT ;  /* 0x000000010200780c */ /* 0x000fda0003f06270 */
[----:B------:R-:W-:Y:S05]  /*0dd0*/  @P0 BRA `(.L_x_19) ;  /* 0x0000000000740947 */ /* 0x000fea0003800000 */
[----:B------:R-:W-:Y:S02]  /*0de0*/  ISETP.GE.AND P0, PT, R2, -0x18, PT ;  /* 0xffffffe80200780c */ /* 0x000fe40003f06270 */
[----:B------:R-:W-:-:S11]  /*0df0*/  LOP3.LUT R0, R0, 0x80000000, RZ, 0xc0, !PT ;  /* 0x8000000000007812 */ /* 0x000fd600078ec0ff */
[----:B------:R-:W-:Y:S05]  /*0e00*/  @!P0 BRA `(.L_x_19) ;  /* 0x0000000000688947 */ /* 0x000fea0003800000 */
[CCC-:B------:R-:W-:Y:S01]  /*0e10*/  FFMA.RZ R9, R23.reuse, R11.reuse, R20.reuse ;  /* 0x0000000b17097223 */ /* 0x1c0fe2000000c014 */
[CCC-:B------:R-:W-:Y:S01]  /*0e20*/  FFMA.RP R10, R23.reuse, R11.reuse, R20.reuse ;  /* 0x0000000b170a7223 */ /* 0x1c0fe20000008014 */
[----:B------:R-:W-:Y:S01]  /*0e30*/  FFMA.RM R11, R23, R11, R20 ;  /* 0x0000000b170b7223 */ /* 0x000fe20000004014 */
[C---:B------:R-:W-:Y:S02]  /*0e40*/  IADD3 R20, PT, PT, R2.reuse, 0x20, RZ ;  /* 0x0000002002147810 */ /* 0x040fe40007ffe0ff */
[----:B------:R-:W-:Y:S02]  /*0e50*/  LOP3.LUT R9, R9, 0x7fffff, RZ, 0xc0, !PT ;  /* 0x007fffff09097812 */ /* 0x000fe400078ec0ff */
[C---:B------:R-:W-:Y:S02]  /*0e60*/  ISETP.NE.AND P2, PT, R2.reuse, RZ, PT ;  /* 0x000000ff0200720c */ /* 0x040fe40003f45270 */
[----:B------:R-:W-:Y:S02]  /*0e70*/  LOP3.LUT R9, R9, 0x800000, RZ, 0xfc, !PT ;  /* 0x0080000009097812 */ /* 0x000fe400078efcff */
[----:B------:R-:W-:Y:S01]  /*0e80*/  ISETP.NE.AND P1, PT, R2, RZ, PT ;  /* 0x000000ff0200720c */ /* 0x000fe20003f25270 */
[----:B------:R-:W-:Y:S01]  /*0e90*/  IMAD.MOV R2, RZ, RZ, -R2 ;  /* 0x000000ffff027224 */ /* 0x000fe200078e0a02 */
[----:B------:R-:W-:-:S02]  /*0ea0*/  SHF.L.U32 R20, R9, R20, RZ ;  /* 0x0000001409147219 */ /* 0x000fc400000006ff */
[----:B------:R-:W-:Y:S02]  /*0eb0*/  FSETP.NEU.FTZ.AND P0, PT, R10, R11, PT ;  /* 0x0000000b0a00720b */ /* 0x000fe40003f1d000 */
[----:B------:R-:W-:Y:S02]  /*0ec0*/  SEL R2, R2, RZ, P2 ;  /* 0x000000ff02027207 */ /* 0x000fe40001000000 */
[----:B------:R-:W-:Y:S02]  /*0ed0*/  ISETP.NE.AND P1, PT, R20, RZ, P1 ;  /* 0x000000ff1400720c */ /* 0x000fe40000f25270 */
[----:B------:R-:W-:Y:S02]  /*0ee0*/  SHF.R.U32.HI R2, RZ, R2, R9 ;  /* 0x00000002ff027219 */ /* 0x000fe40000011609 */
[----:B------:R-:W-:Y:S02]  /*0ef0*/  PLOP3.LUT P0, PT, P0, P1, PT, 0xf8, 0x8f ;  /* 0x00000000008f781c */ /* 0x000fe40000703f70 */
[----:B------:R-:W-:-:S02]  /*0f00*/  SHF.R.U32.HI R10, RZ, 0x1, R2 ;  /* 0x00000001ff0a7819 */ /* 0x000fc40000011602 */
[----:B------:R-:W-:-:S04]  /*0f10*/  SEL R9, RZ, 0x1, !P0 ;  /* 0x00000001ff097807 */ /* 0x000fc80004000000 */
[----:B------:R-:W-:-:S04]  /*0f20*/  LOP3.LUT R9, R9, 0x1, R10, 0xf8, !PT ;  /* 0x0000000109097812 */ /* 0x000fc800078ef80a */
[----:B------:R-:W-:-:S04]  /*0f30*/  LOP3.LUT R9, R9, R2, RZ, 0xc0, !PT ;  /* 0x0000000209097212 */ /* 0x000fc800078ec0ff */
[----:B------:R-:W-:-:S04]  /*0f40*/  IADD3 R9, PT, PT, R10, R9, RZ ;  /* 0x000000090a097210 */ /* 0x000fc80007ffe0ff */
[----:B------:R-:W-:Y:S01]  /*0f50*/  LOP3.LUT R0, R9, R0, RZ, 0xfc, !PT ;  /* 0x0000000009007212 */ /* 0x000fe200078efcff */
[----:B------:R-:W-:Y:S06]  /*0f60*/  BRA `(.L_x_19) ;  /* 0x0000000000107947 */ /* 0x000fec0003800000 */
.L_x_18:
[----:B------:R-:W-:-:S04]  /*0f70*/  LOP3.LUT R0, R0, 0x80000000, RZ, 0xc0, !PT ;  /* 0x8000000000007812 */ /* 0x000fc800078ec0ff */
[----:B------:R-:W-:Y:S01]  /*0f80*/  LOP3.LUT R0, R0, 0x7f800000, RZ, 0xfc, !PT ;  /* 0x7f80000000007812 */ /* 0x000fe200078efcff */
[----:B------:R-:W-:Y:S06]  /*0f90*/  BRA `(.L_x_19) ;  /* 0x0000000000047947 */ /* 0x000fec0003800000 */
.L_x_17:
[----:B------:R-:W-:-:S07]  /*0fa0*/  LEA R0, R9, R0, 0x17 ;  /* 0x0000000009007211 */ /* 0x000fce00078eb8ff */
.L_x_19:
[----:B------:R-:W-:Y:S05]  /*0fb0*/  BSYNC.RECONVERGENT B2 ;  /* 0x0000000000027941 */ /* 0x000fea0003800200 */
.L_x_16:
[----:B------:R-:W-:Y:S05]  /*0fc0*/  BRA `(.L_x_20) ;  /* 0x0000000000207947 */ /* 0x000fea0003800000 */
.L_x_15:
[----:B------:R-:W-:-:S04]  /*0fd0*/  LOP3.LUT R0, R21, 0x80000000, R2, 0x48, !PT ;  /* 0x8000000015007812 */ /* 0x000fc800078e4802 */
[----:B------:R-:W-:Y:S01]  /*0fe0*/  LOP3.LUT R0, R0, 0x7f800000, RZ, 0xfc, !PT ;  /* 0x7f80000000007812 */ /* 0x000fe200078efcff */
[----:B------:R-:W-:Y:S06]  /*0ff0*/  BRA `(.L_x_20) ;  /* 0x0000000000147947 */ /* 0x000fec0003800000 */
.L_x_14:
[----:B------:R-:W-:Y:S01]  /*1000*/  LOP3.LUT R0, R21, 0x80000000, R2, 0x48, !PT ;  /* 0x8000000015007812 */ /* 0x000fe200078e4802 */
[----:B------:R-:W-:Y:S06]  /*1010*/  BRA `(.L_x_20) ;  /* 0x00000000000c7947 */ /* 0x000fec0003800000 */
.L_x_13:
[----:B------:R-:W0:Y:S01]  /*1020*/  MUFU.RSQ R0, -QNAN ;  /* 0xffc0000000007908 */ /* 0x000e220000001400 */
[----:B------:R-:W-:Y:S05]  /*1030*/  BRA `(.L_x_20) ;  /* 0x0000000000047947 */ /* 0x000fea0003800000 */
.L_x_12:
[----:B------:R-:W-:-:S07]  /*1040*/  FADD.FTZ R0, R2, R5 ;  /* 0x0000000502007221 */ /* 0x000fce0000010000 */
.L_x_20:
[----:B------:R-:W-:Y:S05]  /*1050*/  BSYNC.RECONVERGENT B1 ;  /* 0x0000000000017941 */ /* 0x000fea0003800200 */
.L_x_10:
[----:B------:R-:W-:-:S04]  /*1060*/  HFMA2 R9, -RZ, RZ, 0, 0 ;  /* 0x00000000ff097431 */ /* 0x000fc800000001ff */
[----:B0-----:R-:W-:Y:S05]  /*1070*/  RET.REL.NODEC R8 `(_Z23comp_ola_sdeconv_KernelP6float2iiiS0_S0_S0_S0_S0_S0_S0_fff) ;  /* 0xffffffec08e07950 */ /* 0x001fea0003c3ffff */
.L_x_21:
[----:B------:R-:W-:-:S00]  /*1080*/  BRA `(.L_x_21) ;  /* 0xfffffffc00fc7947 */ /* 0x000fc0000383ffff */
[----:B------:R-:W-:-:S00]  /*1090*/  NOP ;  /* 0x0000000000007918 */ /* 0x000fc00000000000 */
        /* <DEDUP_REMOVED lines=14> */
.L_x_92:


//--------------------- .text._Z23comp_ola_gdeconv_KernelP6float2iiiS0_S0_S0_S0_S0_ff --------------------------
	.section	.text._Z23comp_ola_gdeconv_KernelP6float2iiiS0_S0_S0_S0_S0_ff,"ax",@progbits
	.align	128
        .global         _Z23comp_ola_gdeconv_KernelP6float2iiiS0_S0_S0_S0_S0_ff
        .type           _Z23comp_ola_gdeconv_KernelP6float2iiiS0_S0_S0_S0_S0_ff,@function
        .size           _Z23comp_ola_gdeconv_KernelP6float2iiiS0_S0_S0_S0_S0_ff,(.L_x_93 - _Z23comp_ola_gdeconv_KernelP6float2iiiS0_S0_S0_S0_S0_ff)
        .other          _Z23comp_ola_gdeconv_KernelP6float2iiiS0_S0_S0_S0_S0_ff,@"STO_CUDA_ENTRY STV_DEFAULT"
_Z23comp_ola_gdeconv_KernelP6float2iiiS0_S0_S0_S0_S0_ff:
.text._Z23comp_ola_gdeconv_KernelP6float2iiiS0_S0_S0_S0_S0_ff:
        /* <DEDUP_REMOVED lines=11> */
[----:B0-----:R-:W-:Y:S01]  /*00b0*/  VIADD R2, R4, 0xffffffe ;  /* 0x0ffffffe04027836 */ /* 0x001fe20000000000 */
[----:B------:R-:W-:-:S05]  /*00c0*/  IABS R4, R0 ;  /* 0x0000000000047213 */ /* 0x000fca0000000000 */
[----:B------:R0:W3:Y:S02]  /*00d0*/  F2I.FTZ.U32.TRUNC.NTZ R3, R2 ;  /* 0x0000000200037305 */ /* 0x0000e4000021f000 */
[----:B0-----:R-:W-:Y:S01]  /*00e0*/  IMAD.MOV.U32 R2, RZ, RZ, RZ ;  /* 0x000000ffff027224 */ /* 0x001fe200078e00ff */
[----:B---3--:R-:W-:-:S05]  /*00f0*/  IADD3 R6, PT, PT, RZ, -R3, RZ ;  /* 0x80000003ff067210 */ /* 0x008fca0007ffe0ff */
[----:B------:R-:W-:-:S04]  /*0100*/  IMAD R5, R6, R7, RZ ;  /* 0x0000000706057224 */ /* 0x000fc800078e02ff */
[----:B------:R-:W-:-:S06]  /*0110*/  IMAD.HI.U32 R3, R3, R5, R2 ;  /* 0x0000000503037227 */ /* 0x000fcc00078e0002 */
[----:B------:R-:W-:-:S05]  /*0120*/  IMAD.HI.U32 R3, R3, R4, RZ ;  /* 0x0000000403037227 */ /* 0x000fca00078e00ff */
[----:B------:R-:W-:-:S05]  /*0130*/  IADD3 R5, PT, PT, -R3, RZ, RZ ;  /* 0x000000ff03057210 */ /* 0x000fca0007ffe1ff */
[C---:B------:R-:W-:Y:S01]  /*0140*/  IMAD R2, R7.reuse, R5, R4 ;  /* 0x0000000507027224 */ /* 0x040fe200078e0204 */
[----:B------:R-:W-:Y:S01]  /*0150*/  LOP3.LUT R4, R0, R9, RZ, 0x3c, !PT ;  /* 0x0000000900047212 */ /* 0x000fe200078e3cff */
[----:B------:R-:W1:Y:S03]  /*0160*/  LDC R5, c[0x0][0x364] ;  /* 0x0000d900ff057b82 */ /* 0x000e660000000800 */
[----:B------:R-:W-:Y:S02]  /*0170*/  ISETP.GT.U32.AND P2, PT, R7, R2, PT ;  /* 0x000000020700720c */ /* 0x000fe40003f44070 */
[----:B------:R-:W-:-:S11]  /*0180*/  ISETP.GE.AND P1, PT, R4, RZ, PT ;  /* 0x000000ff0400720c */ /* 0x000fd60003f26270 */
[----:B------:R-:W-:Y:S01]  /*0190*/  @!P2 IMAD.IADD R2, R2, 0x1, -R7 ;  /* 0x000000010202a824 */ /* 0x000fe200078e0a07 */
[----:B------:R-:W-:Y:S02]  /*01a0*/  @!P2 IADD3 R3, PT, PT, R3, 0x1, RZ ;  /* 0x000000010303a810 */ /* 0x000fe40007ffe0ff */
[----:B------:R-:W-:Y:S02]  /*01b0*/  ISETP.NE.AND P2, PT, R9, RZ, PT ;  /* 0x000000ff0900720c */ /* 0x000fe40003f45270 */
[----:B------:R-:W-:Y:S02]  /*01c0*/  ISETP.GE.U32.AND P0, PT, R2, R7, PT ;  /* 0x000000070200720c */ /* 0x000fe40003f06070 */
[----:B------:R-:W1:Y:S11]  /*01d0*/  S2R R2, SR_TID.Y ;  /* 0x0000000000027919 */ /* 0x000e760000002200 */
[----:B------:R-:W-:-:S05]  /*01e0*/  @P0 VIADD R3, R3, 0x1 ;  /* 0x0000000103030836 */ /* 0x000fca0000000000 */
        /* <DEDUP_REMOVED lines=14> */
[----:B------:R-:W-:-:S06]  /*02d0*/  IMAD R4, R0, UR6, R5 ;  /* 0x0000000600047c24 */ /* 0x000fcc000f8e0205 */
[----:B------:R-:W2:Y:S08]  /*02e0*/  LDC.64 R6, c[0x0][0x3a0] ;  /* 0x0000e800ff067b82 */ /* 0x000eb00000000a00 */
[----:B------:R-:W3:Y:S01]  /*02f0*/  LDC.64 R8, c[0x0][0x3b8] ;  /* 0x0000ee00ff087b82 */ /* 0x000ee20000000a00 */
[----:B------:R-:W-:Y:S01]  /*0300*/  IADD3 R0, PT, PT, R0, -R11, RZ ;  /* 0x8000000b00007210 */ /* 0x000fe20007ffe0ff */
[----:B0-----:R-:W-:-:S06]  /*0310*/  IMAD.WIDE R2, R4, 0x8, R2 ;  /* 0x0000000804027825 */ /* 0x001fcc00078e0202 */
[----:B------:R-:W0:Y:S01]  /*0320*/  LDC.64 R12, c[0x0][0x3a8] ;  /* 0x0000ea00ff0c7b82 */ /* 0x000e220000000a00 */
[----:B-1----:R-:W4:Y:S01]  /*0330*/  LDG.E.64 R2, desc[UR4][R2.64] ;  /* 0x0000000402027981 */ /* 0x002f22000c1e1b00 */
[----:B------:R-:W-:Y:S01]  /*0340*/  IMAD R5, R0, UR6, R5 ;  /* 0x0000000600057c24 */ /* 0x000fe2000f8e0205 */
[----:B------:R-:W1:Y:S01]  /*0350*/  LDCU.64 UR6, c[0x0][0x3c0] ;  /* 0x00007800ff0677ac */ /* 0x000e620008000a00 */
[----:B--2---:R-:W-:-:S04]  /*0360*/  IMAD.WIDE R6, R4, 0x8, R6 ;  /* 0x0000000804067825 */ /* 0x004fc800078e0206 */
[----:B------:R-:W2:Y:S02]  /*0370*/  LDC.64 R10, c[0x0][0x3b0] ;  /* 0x0000ec00ff0a7b82 */ /* 0x000ea40000000a00 */
[----:B------:R-:W5:Y:S01]  /*0380*/  LDG.E.64 R6, desc[UR4][R6.64] ;  /* 0x0000000406067981 */ /* 0x000f62000c1e1b00 */
[----:B---3--:R-:W-:-:S06]  /*0390*/  IMAD.WIDE R8, R5, 0x8, R8 ;  /* 0x0000000805087825 */ /* 0x008fcc00078e0208 */
[----:B------:R-:W1:Y:S01]  /*03a0*/  LDG.E.64 R8, desc[UR4][R8.64] ;  /* 0x0000000408087981 */ /* 0x000e62000c1e1b00 */
[----:B0-----:R-:W-:-:S06]  /*03b0*/  IMAD.WIDE R12, R4, 0x8, R12 ;  /* 0x00000008040c7825 */ /* 0x001fcc00078e020c */
[----:B------:R-:W3:Y:S01]  /*03c0*/  LDG.E.64 R12, desc[UR4][R12.64] ;  /* 0x000000040c0c7981 */ /* 0x000ee2000c1e1b00 */
[----:B--2---:R-:W-:-:S06]  /*03d0*/  IMAD.WIDE R10, R4, 0x8, R10 ;  /* 0x00000008040a7825 */ /* 0x004fcc00078e020a */
[----:B------:R-:W2:Y:S01]  /*03e0*/  LDG.E.64 R10, desc[UR4][R10.64] ;  /* 0x000000040a0a7981 */ /* 0x000ea2000c1e1b00 */
[----:B------:R-:W-:Y:S01]  /*03f0*/  BSSY.RECONVERGENT B0, `(.L_x_22) ;  /* 0x0000020000007945 */ /* 0x000fe20003800200 */
[----:B----4-:R-:W-:-:S04]  /*0400*/  FMUL R5, R3, R3 ;  /* 0x0000000303057220 */ /* 0x010fc80000400000 */
[----:B------:R-:W-:-:S04]  /*0410*/  FFMA R5, R2, R2, R5 ;  /* 0x0000000202057223 */ /* 0x000fc80000000005 */
[----:B-----5:R-:W-:-:S04]  /*0420*/  FFMA R0, R6, R6, R5 ;  /* 0x0000000606007223 */ /* 0x020fc80000000005 */
[----:B------:R-:W-:Y:S01]  /*0430*/  FFMA R5, R7, R7, R0 ;  /* 0x0000000707057223 */ /* 0x000fe20000000000 */
[----:B-1----:R-:W-:-:S03]  /*0440*/  FMUL R9, R9, UR6 ;  /* 0x0000000609097c20 */ /* 0x002fc60008400000 */
[----:B------:R-:W-:-:S04]  /*0450*/  FFMA R5, R8, UR6, R5 ;  /* 0x0000000608057c23 */ /* 0x000fc80008000005 */
[----:B------:R-:W-:-:S04]  /*0460*/  FADD R8, R5, UR7 ;  /* 0x0000000705087e21 */ /* 0x000fc80008000000 */
[----:B------:R-:W-:Y:S01]  /*0470*/  FMUL R0, R8, R8 ;  /* 0x0000000808007220 */ /* 0x000fe20000400000 */
[----:B---3--:R-:W-:-:S03]  /*0480*/  FMUL R15, R3, R13 ;  /* 0x0000000d030f7220 */ /* 0x008fc60000400000 */
[----:B------:R-:W-:Y:S01]  /*0490*/  FFMA R5, R9, R9, R0 ;  /* 0x0000000909057223 */ /* 0x000fe20000000000 */
[-C--:B------:R-:W-:Y:S01]  /*04a0*/  FMUL R0, R3, R12.reuse ;  /* 0x0000000c03007220 */ /* 0x080fe20000400000 */
[C---:B------:R-:W-:Y:S02]  /*04b0*/  FFMA R15, R2.reuse, R12, R15 ;  /* 0x0000000c020f7223 */ /* 0x040fe4000000000f */
[----:B------:R-:W0:Y:S01]  /*04c0*/  MUFU.RCP R14, R5 ;  /* 0x00000005000e7308 */ /* 0x000e220000001000 */
[----:B------:R-:W-:Y:S01]  /*04d0*/  FFMA R2, R2, R13, -R0 ;  /* 0x0000000d02027223 */ /* 0x000fe20000000800 */
[----:B--2---:R-:W-:-:S03]  /*04e0*/  FFMA R0, R6, R10, R15 ;  /* 0x0000000a06007223 */ /* 0x004fc6000000000f */
[C---:B------:R-:W-:Y:S01]  /*04f0*/  FFMA R2, -R7.reuse, R10, R2 ;  /* 0x0000000a07027223 */ /* 0x040fe20000000102 */
[----:B------:R-:W-:-:S03]  /*0500*/  FFMA R7, R7, R11, R0 ;  /* 0x0000000b07077223 */ /* 0x000fc60000000000 */
[----:B------:R-:W-:Y:S01]  /*0510*/  FFMA R6, R6, R11, R2 ;  /* 0x0000000b06067223 */ /* 0x000fe20000000002 */
[----:B------:R-:W-:-:S04]  /*0520*/  FMUL R3, R7, R8 ;  /* 0x0000000807037220 */ /* 0x000fc80000400000 */
[----:B------:R-:W-:Y:S01]  /*0530*/  FFMA R0, R6, R9, R3 ;  /* 0x0000000906007223 */ /* 0x000fe20000000003 */
[----:B0-----:R-:W-:-:S03]  /*0540*/  FFMA R11, -R5, R14, 1 ;  /* 0x3f800000050b7423 */ /* 0x001fc6000000010e */
[----:B------:R-:W0:Y:S01]  /*0550*/  FCHK P0, R0, R5 ;  /* 0x0000000500007302 */ /* 0x000e220000000000 */
[----:B------:R-:W-:-:S04]  /*0560*/  FFMA R11, R14, R11, R14 ;  /* 0x0000000b0e0b7223 */ /* 0x000fc8000000000e */
[----:B------:R-:W-:-:S04]  /*0570*/  FFMA R2, R0, R11, RZ ;  /* 0x0000000b00027223 */ /* 0x000fc800000000ff */
[----:B------:R-:W-:-:S04]  /*0580*/  FFMA R3, -R5, R2, R0 ;  /* 0x0000000205037223 */ /* 0x000fc80000000100 */
[----:B------:R-:W-:Y:S01]  /*0590*/  FFMA R2, R11, R3, R2 ;  /* 0x000000030b027223 */ /* 0x000fe20000000002 */
[----:B0-----:R-:W-:Y:S06]  /*05a0*/  @!P0 BRA `(.L_x_23) ;  /* 0x0000000000108947 */ /* 0x001fec0003800000 */
[----:B------:R-:W-:Y:S01]  /*05b0*/  IMAD.MOV.U32 R3, RZ, RZ, R5 ;  /* 0x000000ffff037224 */ /* 0x000fe200078e0005 */
[----:B------:R-:W-:-:S07]  /*05c0*/  MOV R10, 0x5e0 ;  /* 0x000005e0000a7802 */ /* 0x000fce0000000f00 */
[----:B------:R-:W-:Y:S05]  /*05d0*/  CALL.REL.NOINC `($__internal_1_$__cuda_sm3x_div_rn_noftz_f32_slowpath) ;  /* 0x00000000005c7944 */ /* 0x000fea0003c00000 */
[----:B------:R-:W-:-:S07]  /*05e0*/  MOV R2, R0 ;  /* 0x0000000000027202 */ /* 0x000fce0000000f00 */
.L_x_23:
[----:B------:R-:W-:Y:S05]  /*05f0*/  BSYNC.RECONVERGENT B0 ;  /* 0x0000000000007941 */ /* 0x000fea0003800200 */
.L_x_22:
        /* <DEDUP_REMOVED lines=13> */
[----:B------:R-:W-:Y:S01]  /*06d0*/  IMAD.MOV.U32 R0, RZ, RZ, R12 ;  /* 0x000000ffff007224 */ /* 0x000fe200078e000c */
[----:B------:R-:W-:Y:S02]  /*06e0*/  MOV R3, R5 ;  /* 0x0000000500037202 */ /* 0x000fe40000000f00 */
[----:B------:R-:W-:-:S07]  /*06f0*/  MOV R10, 0x710 ;  /* 0x00000710000a7802 */ /* 0x000fce0000000f00 */
[----:B------:R-:W-:Y:S05]  /*0700*/  CALL.REL.NOINC `($__internal_1_$__cuda_sm3x_div_rn_noftz_f32_slowpath) ;  /* 0x0000000000107944 */ /* 0x000fea0003c00000 */
[----:B------:R-:W-:-:S07]  /*0710*/  IMAD.MOV.U32 R3, RZ, RZ, R0 ;  /* 0x000000ffff037224 */ /* 0x000fce00078e0000 */
.L_x_25:
[----:B------:R-:W-:Y:S05]  /*0720*/  BSYNC.RECONVERGENT B0 ;  /* 0x0000000000007941 */ /* 0x000fea0003800200 */
.L_x_24:
[----:B------:R-:W-:Y:S01]  /*0730*/  STG.E.64 desc[UR4][R6.64], R2 ;  /* 0x0000000206007986 */ /* 0x000fe2000c101b04 */
[----:B------:R-:W-:Y:S05]  /*0740*/  EXIT ;  /* 0x000000000000794d */ /* 0x000fea0003800000 */
        .weak           $__internal_1_$__cuda_sm3x_div_rn_noftz_f32_slowpath
        .type           $__internal_1_$__cuda_sm3x_div_rn_noftz_f32_slowpath,@function
        .size           $__internal_1_$__cuda_sm3x_div_rn_noftz_f32_slowpath,(.L_x_93 - $__internal_1_$__cuda_sm3x_div_rn_noftz_f32_slowpath)
$__internal_1_$__cuda_sm3x_div_rn_noftz_f32_slowpath:
[----:B------:R-:W-:Y:S01]  /*0750*/  SHF.R.U32.HI R12, RZ, 0x17, R3 ;  /* 0x00000017ff0c7819 */ /* 0x000fe20000011603 */
[----:B------:R-:W-:Y:S01]  /*0760*/  BSSY.RECONVERGENT B1, `(.L_x_26) ;  /* 0x0000062000017945 */ /* 0x000fe20003800200 */
[----:B------:R-:W-:Y:S02]  /*0770*/  SHF.R.U32.HI R11, RZ, 0x17, R0 ;  /* 0x00000017ff0b7819 */ /* 0x000fe40000011600 */
[----:B------:R-:W-:Y:S02]  /*0780*/  LOP3.LUT R12, R12, 0xff, RZ, 0xc0, !PT ;  /* 0x000000ff0c0c7812 */ /* 0x000fe400078ec0ff */
[----:B------:R-:W-:Y:S02]  /*0790*/  LOP3.LUT R13, R11, 0xff, RZ, 0xc0, !PT ;  /* 0x000000ff0b0d7812 */ /* 0x000fe400078ec0ff */
[----:B------:R-:W-:-:S03]  /*07a0*/  IADD3 R15, PT, PT, R12, -0x1, RZ ;  /* 0xffffffff0c0f7810 */ /* 0x000fc60007ffe0ff */
        /* <DEDUP_REMOVED lines=26> */
[----:B------:R-:W-:-:S03]  /*0950*/  @!P1 FFMA R3, R3, 1.84467440737095516160e+19, RZ ;  /* 0x5f80000003039823 */ /* 0x000fc600000000ff */
[----:B------:R-:W-:-:S07]  /*0960*/  @!P1 VIADD R11, R11, 0x40 ;  /* 0x000000400b0b9836 */ /* 0x000fce0000000000 */
.L_x_27:
[----:B------:R-:W-:Y:S01]  /*0970*/  LEA R14, R12, 0xc0800000, 0x17 ;  /* 0xc08000000c0e7811 */ /* 0x000fe200078eb8ff */
[----:B------:R-:W-:Y:S01]  /*0980*/  VIADD R13, R13, 0xffffff81 ;  /* 0xffffff810d0d7836 */ /* 0x000fe20000000000 */
[----:B------:R-:W-:Y:S02]  /*0990*/  BSSY.RECONVERGENT B2, `(.L_x_32) ;  /* 0x0000035000027945 */ /* 0x000fe40003800200 */
[----:B------:R-:W-:Y:S01]  /*09a0*/  IADD3 R14, PT, PT, -R14, R3, RZ ;  /* 0x000000030e0e7210 */ /* 0x000fe20007ffe1ff */
[----:B------:R-:W-:-:S03]  /*09b0*/  IMAD R0, R13, -0x800000, R0 ;  /* 0xff8000000d007824 */ /* 0x000fc600078e0200 */
[----:B------:R0:W1:Y:S01]  /*09c0*/  MUFU.RCP R3, R14 ;  /* 0x0000000e00037308 */ /* 0x0000620000001000 */
[----:B------:R-:W-:Y:S01]  /*09d0*/  FADD.FTZ R15, -R14, -RZ ;  /* 0x800000ff0e0f7221 */ /* 0x000fe20000010100 */
[----:B0-----:R-:W-:-:S04]  /*09e0*/  IADD3 R14, PT, PT, R13, 0x7f, -R12 ;  /* 0x0000007f0d0e7810 */ /* 0x001fc80007ffe80c */
[----:B------:R-:W-:Y:S01]  /*09f0*/  IADD3 R11, PT, PT, R14, R11, RZ ;  /* 0x0000000b0e0b7210 */ /* 0x000fe20007ffe0ff */
[----:B-1----:R-:W-:-:S04]  /*0a00*/  FFMA R16, R3, R15, 1 ;  /* 0x3f80000003107423 */ /* 0x002fc8000000000f */
        /* <DEDUP_REMOVED lines=19> */
[-CC-:B------:R-:W-:Y:S01]  /*0b40*/  FFMA.RZ R11, R3, R15.reuse, R16.reuse ;  /* 0x0000000f030b7223 */ /* 0x180fe2000000c010 */
[----:B------:R-:W-:Y:S02]  /*0b50*/  VIADD R14, R17, 0x20 ;  /* 0x00000020110e7836 */ /* 0x000fe40000000000 */
[-CC-:B------:R-:W-:Y:S01]  /*0b60*/  FFMA.RM R12, R3, R15.reuse, R16.reuse ;  /* 0x0000000f030c7223 */ /* 0x180fe20000004010 */
[----:B------:R-:W-:Y:S02]  /*0b70*/  ISETP.NE.AND P2, PT, R17, RZ, PT ;  /* 0x000000ff1100720c */ /* 0x000fe40003f45270 */
[----:B------:R-:W-:Y:S01]  /*0b80*/  LOP3.LUT R13, R11, 0x7fffff, RZ, 0xc0, !PT ;  /* 0x007fffff0b0d7812 */ /* 0x000fe200078ec0ff */
[----:B------:R-:W-:Y:S01]  /*0b90*/  FFMA.RP R11, R3, R15, R16 ;  /* 0x0000000f030b7223 */ /* 0x000fe20000008010 */
[----:B------:R-:W-:Y:S02]  /*0ba0*/  ISETP.NE.AND P1, PT, R17, RZ, PT ;  /* 0x000000ff1100720c */ /* 0x000fe40003f25270 */
[----:B------:R-:W-:-:S02]  /*0bb0*/  LOP3.LUT R13, R13, 0x800000, RZ, 0xfc, !PT ;  /* 0x008000000d0d7812 */ /* 0x000fc400078efcff */
[----:B------:R-:W-:Y:S02]  /*0bc0*/  IADD3 R3, PT, PT, -R17, RZ, RZ ;  /* 0x000000ff11037210 */ /* 0x000fe40007ffe1ff */
[----:B------:R-:W-:Y:S02]  /*0bd0*/  SHF.L.U32 R14, R13, R14, RZ ;  /* 0x0000000e0d0e7219 */ /* 0x000fe400000006ff */
[----:B------:R-:W-:Y:S02]  /*0be0*/  FSETP.NEU.FTZ.AND P0, PT, R11, R12, PT ;  /* 0x0000000c0b00720b */ /* 0x000fe40003f1d000 */
[----:B------:R-:W-:Y:S02]  /*0bf0*/  SEL R12, R3, RZ, P2 ;  /* 0x000000ff030c7207 */ /* 0x000fe40001000000 */
[----:B------:R-:W-:Y:S02]  /*0c00*/  ISETP.NE.AND P1, PT, R14, RZ, P1 ;  /* 0x000000ff0e00720c */ /* 0x000fe40000f25270 */
[----:B------:R-:W-:-:S02]  /*0c10*/  SHF.R.U32.HI R12, RZ, R12, R13 ;  /* 0x0000000cff0c7219 */ /* 0x000fc4000001160d */
[----:B------:R-:W-:Y:S02]  /*0c20*/  PLOP3.LUT P0, PT, P0, P1, PT, 0xf8, 0x8f ;  /* 0x00000000008f781c */ /* 0x000fe40000703f70 */
[----:B------:R-:W-:Y:S02]  /*0c30*/  SHF.R.U32.HI R14, RZ, 0x1, R12 ;  /* 0x00000001ff0e7819 */ /* 0x000fe4000001160c */
[----:B------:R-:W-:-:S04]  /*0c40*/  SEL R3, RZ, 0x1, !P0 ;  /* 0x00000001ff037807 */ /* 0x000fc80004000000 */
[----:B------:R-:W-:-:S04]  /*0c50*/  LOP3.LUT R3, R3, 0x1, R14, 0xf8, !PT ;  /* 0x0000000103037812 */ /* 0x000fc800078ef80e */
[----:B------:R-:W-:-:S05]  /*0c60*/  LOP3.LUT R3, R3, R12, RZ, 0xc0, !PT ;  /* 0x0000000c03037212 */ /* 0x000fca00078ec0ff */
[----:B------:R-:W-:-:S05]  /*0c70*/  IMAD.IADD R3, R14, 0x1, R3 ;  /* 0x000000010e037824 */ /* 0x000fca00078e0203 */
[----:B------:R-:W-:Y:S01]  /*0c80*/  LOP3.LUT R0, R3, R0, RZ, 0xfc, !PT ;  /* 0x0000000003007212 */ /* 0x000fe200078efcff */
[----:B------:R-:W-:Y:S06]  /*0c90*/  BRA `(.L_x_35) ;  /* 0x0000000000107947 */ /* 0x000fec0003800000 */
.L_x_34:
[----:B------:R-:W-:-:S04]  /*0ca0*/  LOP3.LUT R0, R0, 0x80000000, RZ, 0xc0, !PT ;  /* 0x8000000000007812 */ /* 0x000fc800078ec0ff */
[----:B------:R-:W-:Y:S01]  /*0cb0*/  LOP3.LUT R0, R0, 0x7f800000, RZ, 0xfc, !PT ;  /* 0x7f80000000007812 */ /* 0x000fe200078efcff */
[----:B------:R-:W-:Y:S06]  /*0cc0*/  BRA `(.L_x_35) ;  /* 0x0000000000047947 */ /* 0x000fec0003800000 */
.L_x_33:
[----:B------:R-:W-:-:S07]  /*0cd0*/  LEA R0, R11, R0, 0x17 ;  /* 0x000000000b007211 */ /* 0x000fce00078eb8ff */
.L_x_35:
[----:B------:R-:W-:Y:S05]  /*0ce0*/  BSYNC.RECONVERGENT B2 ;  /* 0x0000000000027941 */ /* 0x000fea0003800200 */
.L_x_32:
[----:B------:R-:W-:Y:S05]  /*0cf0*/  BRA `(.L_x_36) ;  /* 0x0000000000207947 */ /* 0x000fea0003800000 */
.L_x_31:
[----:B------:R-:W-:-:S04]  /*0d00*/  LOP3.LUT R0, R3, 0x80000000, R0, 0x48, !PT ;  /* 0x8000000003007812 */ /* 0x000fc800078e4800 */
[----:B------:R-:W-:Y:S01]  /*0d10*/  LOP3.LUT R0, R0, 0x7f800000, RZ, 0xfc, !PT ;  /* 0x7f80000000007812 */ /* 0x000fe200078efcff */
[----:B------:R-:W-:Y:S06]  /*0d20*/  BRA `(.L_x_36) ;  /* 0x0000000000147947 */ /* 0x000fec0003800000 */
.L_x_30:
[----:B------:R-:W-:Y:S01]  /*0d30*/  LOP3.LUT R0, R3, 0x80000000, R0, 0x48, !PT ;  /* 0x8000000003007812 */ /* 0x000fe200078e4800 */
[----:B------:R-:W-:Y:S06]  /*0d40*/  BRA `(.L_x_36) ;  /* 0x00000000000c7947 */ /* 0x000fec0003800000 */
.L_x_29:
[----:B------:R-:W0:Y:S01]  /*0d50*/  MUFU.RSQ R0, -QNAN ;  /* 0xffc0000000007908 */ /* 0x000e220000001400 */
[----:B------:R-:W-:Y:S05]  /*0d60*/  BRA `(.L_x_36) ;  /* 0x0000000000047947 */ /* 0x000fea0003800000 */
.L_x_28:
[----:B------:R-:W-:-:S07]  /*0d70*/  FADD.FTZ R0, R0, R3 ;  /* 0x0000000300007221 */ /* 0x000fce0000010000 */
.L_x_36:
[----:B------:R-:W-:Y:S05]  /*0d80*/  BSYNC.RECONVERGENT B1 ;  /* 0x0000000000017941 */ /* 0x000fea0003800200 */
.L_x_26:
[----:B------:R-:W-:-:S04]  /*0d90*/  IMAD.MOV.U32 R11, RZ, RZ, 0x0 ;  /* 0x00000000ff0b7424 */ /* 0x000fc800078e00ff */
[----:B0-----:R-:W-:Y:S05]  /*0da0*/  RET.REL.NODEC R10 `(_Z23comp_ola_gdeconv_KernelP6float2iiiS0_S0_S0_S0_S0_ff) ;  /* 0xfffffff00a947950 */ /* 0x001fea0003c3ffff */
.L_x_37:
        /* <DEDUP_REMOVED lines=13> */
.L_x_93:


//--------------------- .text._Z22comp_ola_deconv_KernelP6float2iiiS0_S0_S0_ff --------------------------
	.section	.text._Z22comp_ola_deconv_KernelP6float2iiiS0_S0_S0_ff,"ax",@progbits
	.align	128
        .global         _Z22comp_ola_deconv_KernelP6float2iiiS0_S0_S0_ff
        .type           _Z22comp_ola_deconv_KernelP6float2iiiS0_S0_S0_ff,@function
        .size           _Z22comp_ola_deconv_KernelP6float2iiiS0_S0_S0_ff,(.L_x_94 - _Z22comp_ola_deconv_KernelP6float2iiiS0_S0_S0_ff)
        .other          _Z22comp_ola_deconv_KernelP6float2iiiS0_S0_S0_ff,@"STO_CUDA_ENTRY STV_DEFAULT"
_Z22comp_ola_deconv_KernelP6float2iiiS0_S0_S0_ff:
.text._Z22comp_ola_deconv_KernelP6float2iiiS0_S0_S0_ff:
        /* <DEDUP_REMOVED lines=14> */
[----:B0-----:R-:W-:Y:S02]  /*00e0*/  HFMA2 R2, -RZ, RZ, 0, 0 ;  /* 0x00000000ff027431 */ /* 0x001fe400000001ff */
[----:B---3--:R-:W-:-:S04]  /*00f0*/  IMAD.MOV R6, RZ, RZ, -R3 ;  /* 0x000000ffff067224 */ /* 0x008fc800078e0a03 */
[----:B------:R-:W-:-:S04]  /*0100*/  IMAD R5, R6, R7, RZ ;  /* 0x0000000706057224 */ /* 0x000fc800078e02ff */
[----:B------:R-:W-:-:S06]  /*0110*/  IMAD.HI.U32 R3, R3, R5, R2 ;  /* 0x0000000503037227 */ /* 0x000fcc00078e0002 */
[----:B------:R-:W-:-:S04]  /*0120*/  IMAD.HI.U32 R3, R3, R4, RZ ;  /* 0x0000000403037227 */ /* 0x000fc800078e00ff */
[----:B------:R-:W-:-:S04]  /*0130*/  IMAD.MOV R5, RZ, RZ, -R3 ;  /* 0x000000ffff057224 */ /* 0x000fc800078e0a03 */
        /* <DEDUP_REMOVED lines=10> */
[----:B------:R-:W-:-:S04]  /*01e0*/  @P0 VIADD R3, R3, 0x1 ;  /* 0x0000000103030836 */ /* 0x000fc80000000000 */
[----:B------:R-:W-:Y:S01]  /*01f0*/  @!P1 IMAD.MOV R3, RZ, RZ, -R3 ;  /* 0x000000ffff039224 */ /* 0x000fe200078e0a03 */
[----:B------:R-:W-:-:S04]  /*0200*/  @!P2 LOP3.LUT R3, RZ, R9, RZ, 0x33, !PT ;  /* 0x00000009ff03a212 */ /* 0x000fc800078e33ff */
[----:B--2---:R-:W-:Y:S01]  /*0210*/  ISETP.GE.AND P0, PT, R3, UR5, PT ;  /* 0x0000000503007c0c */ /* 0x004fe2000bf06270 */
[----:B-1----:R-:W-:-:S12]  /*0220*/  IMAD R5, R5, UR4, R2 ;  /* 0x0000000405057c24 */ /* 0x002fd8000f8e0202 */
[----:B------:R-:W-:Y:S05]  /*0230*/  @P0 EXIT ;  /* 0x000000000000094d */ /* 0x000fea0003800000 */
[----:B------:R-:W0:Y:S01]  /*0240*/  LDCU UR6, c[0x0][0x390] ;  /* 0x00007200ff0677ac */ /* 0x000e220008000800 */
[----:B------:R-:W-:-:S05]  /*0250*/  IMAD R7, R3, R9, RZ ;  /* 0x0000000903077224 */ /* 0x000fca00078e02ff */
[----:B------:R-:W-:Y:S02]  /*0260*/  IADD3 R3, PT, PT, R7, R9, RZ ;  /* 0x0000000907037210 */ /* 0x000fe40007ffe0ff */
[----:B0-----:R-:W-:-:S04]  /*0270*/  ISETP.GE.AND P0, PT, R5, UR6, PT ;  /* 0x0000000605007c0c */ /* 0x001fc8000bf06270 */
[----:B------:R-:W-:-:S04]  /*0280*/  ISETP.GE.OR P0, PT, R0, R3, P0 ;  /* 0x000000030000720c */ /* 0x000fc80000706670 */
[----:B------:R-:W-:-:S13]  /*0290*/  ISETP.LT.OR P0, PT, R0, R7, P0 ;  /* 0x000000070000720c */ /* 0x000fda0000701670 */
[----:B------:R-:W-:Y:S05]  /*02a0*/  @P0 EXIT ;  /* 0x000000000000094d */ /* 0x000fea0003800000 */
[----:B------:R-:W0:Y:S01]  /*02b0*/  LDC.64 R2, c[0x0][0x398] ;  /* 0x0000e600ff027b82 */ /* 0x000e220000000a00 */
[----:B------:R-:W1:Y:S01]  /*02c0*/  LDCU.64 UR4, c[0x0][0x358] ;  /* 0x00006b00ff0477ac */ /* 0x000e620008000a00 */
[C---:B------:R-:W-:Y:S02]  /*02d0*/  IMAD R4, R0.reuse, UR6, R5 ;  /* 0x0000000600047c24 */ /* 0x040fe4000f8e0205 */
[----:B------:R-:W-:-:S04]  /*02e0*/  IMAD.IADD R0, R0, 0x1, -R7 ;  /* 0x0000000100007824 */ /* 0x000fc800078e0a07 */
[----:B------:R-:W2:Y:S01]  /*02f0*/  LDC.64 R10, c[0x0][0x3a8] ;  /* 0x0000ea00ff0a7b82 */ /* 0x000ea20000000a00 */
[----:B------:R-:W-:Y:S01]  /*0300*/  IMAD R5, R0, UR6, R5 ;  /* 0x0000000600057c24 */ /* 0x000fe2000f8e0205 */
[----:B------:R-:W3:Y:S06]  /*0310*/  LDCU.64 UR6, c[0x0][0x3b0] ;  /* 0x00007600ff0677ac */ /* 0x000eec0008000a00 */
[----:B------:R-:W4:Y:S01]  /*0320*/  LDC.64 R8, c[0x0][0x3a0] ;  /* 0x0000e800ff087b82 */ /* 0x000f220000000a00 */
[----:B0-----:R-:W-:-:S06]  /*0330*/  IMAD.WIDE R2, R4, 0x8, R2 ;  /* 0x0000000804027825 */ /* 0x001fcc00078e0202 */
[----:B-1----:R-:W5:Y:S01]  /*0340*/  LDG.E.64 R2, desc[UR4][R2.64] ;  /* 0x0000000402027981 */ /* 0x002f62000c1e1b00 */
[----:B--2---:R-:W-:-:S06]  /*0350*/  IMAD.WIDE R10, R5, 0x8, R10 ;  /* 0x00000008050a7825 */ /* 0x004fcc00078e020a */
[----:B------:R-:W3:Y:S01]  /*0360*/  LDG.E.64 R10, desc[UR4][R10.64] ;  /* 0x000000040a0a7981 */ /* 0x000ee2000c1e1b00 */
[----:B----4-:R-:W-:-:S06]  /*0370*/  IMAD.WIDE R8, R4, 0x8, R8 ;  /* 0x0000000804087825 */ /* 0x010fcc00078e0208 */
[----:B------:R-:W2:Y:S01]  /*0380*/  LDG.E.64 R8, desc[UR4][R8.64] ;  /* 0x0000000408087981 */ /* 0x000ea2000c1e1b00 */
[----:B------:R-:W-:Y:S01]  /*0390*/  BSSY.RECONVERGENT B0, `(.L_x_38) ;  /* 0x000001a000007945 */ /* 0x000fe20003800200 */
[----:B-----5:R-:W-:-:S04]  /*03a0*/  FMUL R5, R3, R3 ;  /* 0x0000000303057220 */ /* 0x020fc80000400000 */
[----:B------:R-:W-:-:S04]  /*03b0*/  FFMA R5, R2, R2, R5 ;  /* 0x0000000202057223 */ /* 0x000fc80000000005 */
[----:B---3--:R-:W-:Y:S01]  /*03c0*/  FFMA R5, R10, UR6, R5 ;  /* 0x000000060a057c23 */ /* 0x008fe20008000005 */
[----:B------:R-:W-:-:S03]  /*03d0*/  FMUL R7, R11, UR6 ;  /* 0x000000060b077c20 */ /* 0x000fc60008400000 */
[----:B------:R-:W-:-:S04]  /*03e0*/  FADD R6, R5, UR7 ;  /* 0x0000000705067e21 */ /* 0x000fc80008000000 */
[----:B------:R-:W-:Y:S01]  /*03f0*/  FMUL R0, R6, R6 ;  /* 0x0000000606007220 */ /* 0x000fe20000400000 */
[----:B--2---:R-:W-:-:S03]  /*0400*/  FMUL R11, R3, R9 ;  /* 0x00000009030b7220 */ /* 0x004fc60000400000 */
[----:B------:R-:W-:Y:S01]  /*0410*/  FFMA R5, R7, R7, R0 ;  /* 0x0000000707057223 */ /* 0x000fe20000000000 */
[-C--:B------:R-:W-:Y:S01]  /*0420*/  FMUL R0, R3, R8.reuse ;  /* 0x0000000803007220 */ /* 0x080fe20000400000 */
[C---:B------:R-:W-:Y:S02]  /*0430*/  FFMA R8, R2.reuse, R8, R11 ;  /* 0x0000000802087223 */ /* 0x040fe4000000000b */
[----:B------:R-:W0:Y:S01]  /*0440*/  MUFU.RCP R10, R5 ;  /* 0x00000005000a7308 */ /* 0x000e220000001000 */
[----:B------:R-:W-:Y:S01]  /*0450*/  FFMA R9, R2, R9, -R0 ;  /* 0x0000000902097223 */ /* 0x000fe20000000800 */
[----:B------:R-:W-:-:S04]  /*0460*/  FMUL R0, R8, R6 ;  /* 0x0000000608007220 */ /* 0x000fc80000400000 */
[----:B------:R-:W-:-:S04]  /*0470*/  FFMA R0, R9, R7, R0 ;  /* 0x0000000709007223 */ /* 0x000fc80000000000 */
[----:B------:R-:W1:Y:S01]  /*0480*/  FCHK P0, R0, R5 ;  /* 0x0000000500007302 */ /* 0x000e620000000000 */
        /* <DEDUP_REMOVED lines=8> */
[----:B------:R-:W-:Y:S05]  /*0510*/  CALL.REL.NOINC `($__internal_2_$__cuda_sm3x_div_rn_noftz_f32_slowpath) ;  /* 0x00000000005c7944 */ /* 0x000fea0003c00000 */
[----:B------:R-:W-:-:S07]  /*0520*/  MOV R2, R0 ;  /* 0x0000000000027202 */ /* 0x000fce0000000f00 */
.L_x_39:
[----:B------:R-:W-:Y:S05]  /*0530*/  BSYNC.RECONVERGENT B0 ;  /* 0x0000000000007941 */ /* 0x000fea0003800200 */
.L_x_38:
        /* <DEDUP_REMOVED lines=14> */
[----:B------:R-:W-:Y:S01]  /*0620*/  MOV R10, 0x650 ;  /* 0x00000650000a7802 */ /* 0x000fe20000000f00 */
[----:B------:R-:W-:-:S07]  /*0630*/  IMAD.MOV.U32 R3, RZ, RZ, R5 ;  /* 0x000000ffff037224 */ /* 0x000fce00078e0005 */
[----:B------:R-:W-:Y:S05]  /*0640*/  CALL.REL.NOINC `($__internal_2_$__cuda_sm3x_div_rn_noftz_f32_slowpath) ;  /* 0x0000000000107944 */ /* 0x000fea0003c00000 */
[----:B------:R-:W-:-:S07]  /*0650*/  MOV R3, R0 ;  /* 0x0000000000037202 */ /* 0x000fce0000000f00 */
.L_x_41:
[----:B------:R-:W-:Y:S05]  /*0660*/  BSYNC.RECONVERGENT B0 ;  /* 0x0000000000007941 */ /* 0x000fea0003800200 */
.L_x_40:
[----:B------:R-:W-:Y:S01]  /*0670*/  STG.E.64 desc[UR4][R6.64], R2 ;  /* 0x0000000206007986 */ /* 0x000fe2000c101b04 */
[----:B------:R-:W-:Y:S05]  /*0680*/  EXIT ;  /* 0x000000000000794d */ /* 0x000fea0003800000 */
        .weak           $__internal_2_$__cuda_sm3x_div_rn_noftz_f32_slowpath
        .type           $__internal_2_$__cuda_sm3x_div_rn_noftz_f32_slowpath,@function
        .size           $__internal_2_$__cuda_sm3x_div_rn_noftz_f32_slowpath,(.L_x_94 - $__internal_2_$__cuda_sm3x_div_rn_noftz_f32_slowpath)
$__internal_2_$__cuda_sm3x_div_rn_noftz_f32_slowpath:
[----:B------:R-:W-:Y:S01]  /*0690*/  SHF.R.U32.HI R12, RZ, 0x17, R3 ;  /* 0x00000017ff0c7819 */ /* 0x000fe20000011603 */
[----:B------:R-:W-:Y:S01]  /*06a0*/  BSSY.RECONVERGENT B1, `(.L_x_42) ;  /* 0x0000062000017945 */ /* 0x000fe20003800200 */
[----:B------:R-:W-:Y:S02]  /*06b0*/  SHF.R.U32.HI R11, RZ, 0x17, R0 ;  /* 0x00000017ff0b7819 */ /* 0x000fe40000011600 */
[----:B------:R-:W-:Y:S02]  /*06c0*/  LOP3.LUT R12, R12, 0xff, RZ, 0xc0, !PT ;  /* 0x000000ff0c0c7812 */ /* 0x000fe400078ec0ff */
[----:B------:R-:W-:-:S03]  /*06d0*/  LOP3.LUT R13, R11, 0xff, RZ, 0xc0, !PT ;  /* 0x000000ff0b0d7812 */ /* 0x000fc600078ec0ff */
[----:B------:R-:W-:Y:S02]  /*06e0*/  VIADD R15, R12, 0xffffffff ;  /* 0xffffffff0c0f7836 */ /* 0x000fe40000000000 */
[----:B------:R-:W-:-:S03]  /*06f0*/  VIADD R14, R13, 0xffffffff ;  /* 0xffffffff0d0e7836 */ /* 0x000fc60000000000 */
        /* <DEDUP_REMOVED lines=22> */
[----:B------:R-:W-:Y:S02]  /*0860*/  @P0 IMAD.MOV.U32 R11, RZ, RZ, RZ ;  /* 0x000000ffff0b0224 */ /* 0x000fe400078e00ff */
[----:B------:R-:W-:Y:S01]  /*0870*/  @!P0 FFMA R0, R0, 1.84467440737095516160e+19, RZ ;  /* 0x5f80000000008823 */ /* 0x000fe200000000ff */
[----:B------:R-:W-:Y:S02]  /*0880*/  @!P0 IMAD.MOV.U32 R11, RZ, RZ, -0x40 ;  /* 0xffffffc0ff0b8424 */ /* 0x000fe400078e00ff */
[----:B------:R-:W-:-:S03]  /*0890*/  @!P1 FFMA R3, R3, 1.84467440737095516160e+19, RZ ;  /* 0x5f80000003039823 */ /* 0x000fc600000000ff */
[----:B------:R-:W-:-:S07]  /*08a0*/  @!P1 IADD3 R11, PT, PT, R11, 0x40, RZ ;  /* 0x000000400b0b9810 */ /* 0x000fce0007ffe0ff */
.L_x_43:
[----:B------:R-:W-:Y:S01]  /*08b0*/  LEA R14, R12, 0xc0800000, 0x17 ;  /* 0xc08000000c0e7811 */ /* 0x000fe200078eb8ff */
[----:B------:R-:W-:Y:S01]  /*08c0*/  BSSY.RECONVERGENT B2, `(.L_x_48) ;  /* 0x0000036000027945 */ /* 0x000fe20003800200 */
[----:B------:R-:W-:-:S03]  /*08d0*/  IADD3 R13, PT, PT, R13, -0x7f, RZ ;  /* 0xffffff810d0d7810 */ /* 0x000fc60007ffe0ff */
[----:B------:R-:W-:Y:S02]  /*08e0*/  IMAD.IADD R14, R3, 0x1, -R14 ;  /* 0x00000001030e7824 */ /* 0x000fe400078e0a0e */
[C---:B------:R-:W-:Y:S02]  /*08f0*/  IMAD R0, R13.reuse, -0x800000, R0 ;  /* 0xff8000000d007824 */ /* 0x040fe400078e0200 */
[----:B------:R0:W1:Y:S01]  /*0900*/  MUFU.RCP R3, R14 ;  /* 0x0000000e00037308 */ /* 0x0000620000001000 */
[----:B------:R-:W-:Y:S01]  /*0910*/  FADD.FTZ R15, -R14, -RZ ;  /* 0x800000ff0e0f7221 */ /* 0x000fe20000010100 */
[----:B0-----:R-:W-:-:S05]  /*0920*/  IADD3 R14, PT, PT, R13, 0x7f, -R12 ;  /* 0x0000007f0d0e7810 */ /* 0x001fca0007ffe80c */
[----:B------:R-:W-:Y:S02]  /*0930*/  IMAD.IADD R11, R14, 0x1, R11 ;  /* 0x000000010e0b7824 */ /* 0x000fe400078e020b */
        /* <DEDUP_REMOVED lines=8> */
[----:B------:R-:W-:-:S04]  /*09c0*/  LOP3.LUT R12, R12, 0xff, RZ, 0xc0, !PT ;  /* 0x000000ff0c0c7812 */ /* 0x000fc800078ec0ff */
[----:B------:R-:W-:-:S05]  /*09d0*/  IADD3 R17, PT, PT, R12, R11, RZ ;  /* 0x0000000b0c117210 */ /* 0x000fca0007ffe0ff */
[----:B------:R-:W-:-:S05]  /*09e0*/  VIADD R12, R17, 0xffffffff ;  /* 0xffffffff110c7836 */ /* 0x000fca0000000000 */
        /* <DEDUP_REMOVED lines=10> */
[----:B------:R-:W-:Y:S01]  /*0a90*/  IADD3 R14, PT, PT, R17, 0x20, RZ ;  /* 0x00000020110e7810 */ /* 0x000fe20007ffe0ff */
[-CC-:B------:R-:W-:Y:S01]  /*0aa0*/  FFMA.RM R12, R3, R15.reuse, R16.reuse ;  /* 0x0000000f030c7223 */ /* 0x180fe20000004010 */
[----:B------:R-:W-:Y:S02]  /*0ab0*/  ISETP.NE.AND P2, PT, R17, RZ, PT ;  /* 0x000000ff1100720c */ /* 0x000fe40003f45270 */
[----:B------:R-:W-:Y:S01]  /*0ac0*/  LOP3.LUT R13, R11, 0x7fffff, RZ, 0xc0, !PT ;  /* 0x007fffff0b0d7812 */ /* 0x000fe200078ec0ff */
[----:B------:R-:W-:Y:S01]  /*0ad0*/  FFMA.RP R11, R3, R15, R16 ;  /* 0x0000000f030b7223 */ /* 0x000fe20000008010 */
[----:B------:R-:W-:Y:S01]  /*0ae0*/  IMAD.MOV R3, RZ, RZ, -R17 ;  /* 0x000000ffff037224 */ /* 0x000fe200078e0a11 */
[----:B------:R-:W-:Y:S02]  /*0af0*/  ISETP.NE.AND P1, PT, R17, RZ, PT ;  /* 0x000000ff1100720c */ /* 0x000fe40003f25270 */
[----:B------:R-:W-:-:S02]  /*0b00*/  LOP3.LUT R13, R13, 0x800000, RZ, 0xfc, !PT ;  /* 0x008000000d0d7812 */ /* 0x000fc400078efcff */
[----:B------:R-:W-:Y:S02]  /*0b10*/  FSETP.NEU.FTZ.AND P0, PT, R11, R12, PT ;  /* 0x0000000c0b00720b */ /* 0x000fe40003f1d000 */
[----:B------:R-:W-:Y:S02]  /*0b20*/  SHF.L.U32 R14, R13, R14, RZ ;  /* 0x0000000e0d0e7219 */ /* 0x000fe400000006ff */
[----:B------:R-:W-:Y:S02]  /*0b30*/  SEL R12, R3, RZ, P2 ;  /* 0x000000ff030c7207 */ /* 0x000fe40001000000 */
[----:B------:R-:W-:Y:S02]  /*0b40*/  ISETP.NE.AND P1, PT, R14, RZ, P1 ;  /* 0x000000ff0e00720c */ /* 0x000fe40000f25270 */
[----:B------:R-:W-:Y:S02]  /*0b50*/  SHF.R.U32.HI R12, RZ, R12, R13 ;  /* 0x0000000cff0c7219 */ /* 0x000fe4000001160d */
[----:B------:R-:W-:-:S02]  /*0b60*/  PLOP3.LUT P0, PT, P0, P1, PT, 0xf8, 0x8f ;  /* 0x00000000008f781c */ /* 0x000fc40000703f70 */
[----:B------:R-:W-:Y:S02]  /*0b70*/  SHF.R.U32.HI R14, RZ, 0x1, R12 ;  /* 0x00000001ff0e7819 */ /* 0x000fe4000001160c */
[----:B------:R-:W-:-:S04]  /*0b80*/  SEL R3, RZ, 0x1, !P0 ;  /* 0x00000001ff037807 */ /* 0x000fc80004000000 */
[----:B------:R-:W-:-:S04]  /*0b90*/  LOP3.LUT R3, R3, 0x1, R14, 0xf8, !PT ;  /* 0x0000000103037812 */ /* 0x000fc800078ef80e */
[----:B------:R-:W-:-:S04]  /*0ba0*/  LOP3.LUT R3, R3, R12, RZ, 0xc0, !PT ;  /* 0x0000000c03037212 */ /* 0x000fc800078ec0ff */
[----:B------:R-:W-:-:S04]  /*0bb0*/  IADD3 R3, PT, PT, R14, R3, RZ ;  /* 0x000000030e037210 */ /* 0x000fc80007ffe0ff */
[----:B------:R-:W-:Y:S01]  /*0bc0*/  LOP3.LUT R0, R3, R0, RZ, 0xfc, !PT ;  /* 0x0000000003007212 */ /* 0x000fe200078efcff */
[----:B------:R-:W-:Y:S06]  /*0bd0*/  BRA `(.L_x_51) ;  /* 0x0000000000107947 */ /* 0x000fec0003800000 */
.L_x_50:
[----:B------:R-:W-:-:S04]  /*0be0*/  LOP3.LUT R0, R0, 0x80000000, RZ, 0xc0, !PT ;  /* 0x8000000000007812 */ /* 0x000fc800078ec0ff */
[----:B------:R-:W-:Y:S01]  /*0bf0*/  LOP3.LUT R0, R0, 0x7f800000, RZ, 0xfc, !PT ;  /* 0x7f80000000007812 */ /* 0x000fe200078efcff */
[----:B------:R-:W-:Y:S06]  /*0c00*/  BRA `(.L_x_51) ;  /* 0x0000000000047947 */ /* 0x000fec0003800000 */
.L_x_49:
[----:B------:R-:W-:-:S07]  /*0c10*/  IMAD R0, R11, 0x800000, R0 ;  /* 0x008000000b007824 */ /* 0x000fce00078e0200 */
.L_x_51:
[----:B------:R-:W-:Y:S05]  /*0c20*/  BSYNC.RECONVERGENT B2 ;  /* 0x0000000000027941 */ /* 0x000fea0003800200 */
.L_x_48:
[----:B------:R-:W-:Y:S05]  /*0c30*/  BRA `(.L_x_52) ;  /* 0x0000000000207947 */ /* 0x000fea0003800000 */
.L_x_47:
[----:B------:R-:W-:-:S04]  /*0c40*/  LOP3.LUT R0, R3, 0x80000000, R0, 0x48, !PT ;  /* 0x8000000003007812 */ /* 0x000fc800078e4800 */
[----:B------:R-:W-:Y:S01]  /*0c50*/  LOP3.LUT R0, R0, 0x7f800000, RZ, 0xfc, !PT ;  /* 0x7f80000000007812 */ /* 0x000fe200078efcff */
[----:B------:R-:W-:Y:S06]  /*0c60*/  BRA `(.L_x_52) ;  /* 0x0000000000147947 */ /* 0x000fec0003800000 */
.L_x_46:
[----:B------:R-:W-:Y:S01]  /*0c70*/  LOP3.LUT R0, R3, 0x80000000, R0, 0x48, !PT ;  /* 0x8000000003007812 */ /* 0x000fe200078e4800 */
[----:B------:R-:W-:Y:S06]  /*0c80*/  BRA `(.L_x_52) ;  /* 0x00000000000c7947 */ /* 0x000fec0003800000 */
.L_x_45:
[----:B------:R-:W0:Y:S01]  /*0c90*/  MUFU.RSQ R0, -QNAN ;  /* 0xffc0000000007908 */ /* 0x000e220000001400 */
[----:B------:R-:W-:Y:S05]  /*0ca0*/  BRA `(.L_x_52) ;  /* 0x0000000000047947 */ /* 0x000fea0003800000 */
.L_x_44:
[----:B------:R-:W-:-:S07]  /*0cb0*/  FADD.FTZ R0, R0, R3 ;  /* 0x0000000300007221 */ /* 0x000fce0000010000 */
.L_x_52:
[----:B------:R-:W-:Y:S05]  /*0cc0*/  BSYNC.RECONVERGENT B1 ;  /* 0x0000000000017941 */ /* 0x000fea0003800200 */
.L_x_42:
[----:B------:R-:W-:-:S04]  /*0cd0*/  HFMA2 R11, -RZ, RZ, 0, 0 ;  /* 0x00000000ff0b7431 */ /* 0x000fc800000001ff */
[----:B0-----:R-:W-:Y:S05]  /*0ce0*/  RET.REL.NODEC R10 `(_Z22comp_ola_deconv_KernelP6float2iiiS0_S0_S0_ff) ;  /* 0xfffffff00ac47950 */ /* 0x001fea0003c3ffff */
.L_x_53:
        /* <DEDUP_REMOVED lines=9> */
.L_x_94:


//--------------------- .text._Z15ola_Kernel_testPfS_jjjjjjjjjjjj --------------------------
	.section	.text._Z15ola_Kernel_testPfS_jjjjjjjjjjjj,"ax",@progbits
	.align	128
        .global         _Z15ola_Kernel_testPfS_jjjjjjjjjjjj
        .type           _Z15ola_Kernel_testPfS_jjjjjjjjjjjj,@function
        .size           _Z15ola_Kernel_testPfS_jjjjjjjjjjjj,(.L_x_98 - _Z15ola_Kernel_testPfS_jjjjjjjjjjjj)
        .other          _Z15ola_Kernel_testPfS_jjjjjjjjjjjj,@"STO_CUDA_ENTRY STV_DEFAULT"
_Z15ola_Kernel_testPfS_jjjjjjjjjjjj:
.text._Z15ola_Kernel_testPfS_jjjjjjjjjjjj:
[----:B------:R-:W-:Y:S01]  /*0000*/  LDC R1, c[0x0][0x37c] ;  /* 0x0000df00ff017b82 */ /* 0x000fe20000000800 */
[----:B------:R-:W0:Y:S07]  /*0010*/  S2R R0, SR_TID.Y ;  /* 0x0000000000007919 */ /* 0x000e2e0000002200 */
[----:B------:R-:W1:Y:S01]  /*0020*/  S2UR UR4, SR_CTAID.X ;  /* 0x00000000000479c3 */ /* 0x000e620000002500 */
[----:B------:R-:W2:Y:S01]  /*0030*/  LDCU.64 UR6, c[0x0][0x390] ;  /* 0x00007200ff0677ac */ /* 0x000ea20008000a00 */
[----:B------:R-:W3:Y:S06]  /*0040*/  S2R R3, SR_TID.X ;  /* 0x0000000000037919 */ /* 0x000eec0000002100 */
[----:B------:R-:W0:Y:S08]  /*0050*/  S2UR UR5, SR_CTAID.Y ;  /* 0x00000000000579c3 */ /* 0x000e300000002600 */
[----:B------:R-:W0:Y:S08]  /*0060*/  LDC R5, c[0x0][0x364] ;  /* 0x0000d900ff057b82 */ /* 0x000e300000000800 */
[----:B------:R-:W3:Y:S01]  /*0070*/  LDC R2, c[0x0][0x360] ;  /* 0x0000d800ff027b82 */ /* 0x000ee20000000800 */
[----:B-1----:R-:W-:Y:S01]  /*0080*/  ULOP3.LUT UR4, UR4, 0xffffff, URZ, 0xc0, !UPT ;  /* 0x00ffffff04047892 */ /* 0x002fe2000f8ec0ff */
[----:B0-----:R-:W-:-:S05]  /*0090*/  IMAD R5, R5, UR5, R0 ;  /* 0x0000000505057c24 */ /* 0x001fca000f8e0200 */
[----:B--2---:R-:W-:Y:S01]  /*00a0*/  ISETP.GE.U32.AND P0, PT, R5, UR6, PT ;  /* 0x0000000605007c0c */ /* 0x004fe2000bf06070 */
[----:B---3--:R-:W-:-:S05]  /*00b0*/  IMAD R0, R2, UR4, R3 ;  /* 0x0000000402007c24 */ /* 0x008fca000f8e0203 */
[----:B------:R-:W-:-:S04]  /*00c0*/  ISETP.GE.U32.OR P0, PT, R0, UR7, P0 ;  /* 0x0000000700007c0c */ /* 0x000fc80008706470 */
[----:B------:R-:W-:-:S13]  /*00d0*/  ISETP.LT.OR P0, PT, R0, RZ, P0 ;  /* 0x000000ff0000720c */ /* 0x000fda0000701670 */
[----:B------:R-:W-:Y:S05]  /*00e0*/  @P0 EXIT ;  /* 0x000000000000094d */ /* 0x000fea0003800000 */
[----:B------:R-:W0:Y:S01]  /*00f0*/  LDC.64 R2, c[0x0][0x3b8] ;  /* 0x0000ee00ff027b82 */ /* 0x000e220000000a00 */
[----:B------:R-:W1:Y:S01]  /*0100*/  LDCU UR6, c[0x0][0x3a0] ;  /* 0x00007400ff0677ac */ /* 0x000e620008000800 */
[----:B------:R-:W-:Y:S01]  /*0110*/  BSSY.RECONVERGENT B0, `(.L_x_54) ;  /* 0x000005b000007945 */ /* 0x000fe20003800200 */
[----:B------:R-:W2:Y:S01]  /*0120*/  LDCU.64 UR4, c[0x0][0x358] ;  /* 0x00006b00ff0477ac */ /* 0x000ea20008000a00 */
[----:B------:R-:W3:Y:S01]  /*0130*/  LDCU UR7, c[0x0][0x3b4] ;  /* 0x00007680ff0777ac */ /* 0x000ee20008000800 */
[----:B------:R-:W4:Y:S01]  /*0140*/  LDCU UR12, c[0x0][0x3bc] ;  /* 0x00007780ff0c77ac */ /* 0x000f220008000800 */
[----:B------:R-:W0:Y:S02]  /*0150*/  LDCU.64 UR10, c[0x0][0x398] ;  /* 0x00007300ff0a77ac */ /* 0x000e240008000a00 */
[----:B0-----:R-:W0:Y:S01]  /*0160*/  I2F.U32.RP R4, R2 ;  /* 0x0000000200047306 */ /* 0x001e220000209000 */
[----:B------:R-:W-:-:S07]  /*0170*/  ISETP.NE.U32.AND P1, PT, R2, RZ, PT ;  /* 0x000000ff0200720c */ /* 0x000fce0003f25070 */
[----:B------:R-:W5:Y:S08]  /*0180*/  I2F.U32.RP R10, R3 ;  /* 0x00000003000a7306 */ /* 0x000f700000209000 */
[----:B0-----:R-:W0:Y:S08]  /*0190*/  MUFU.RCP R4, R4 ;  /* 0x0000000400047308 */ /* 0x001e300000001000 */
[----:B-----5:R-:W5:Y:S01]  /*01a0*/  MUFU.RCP R10, R10 ;  /* 0x0000000a000a7308 */ /* 0x020f620000001000 */
[----:B0-----:R-:W-:-:S07]  /*01b0*/  IADD3 R6, PT, PT, R4, 0xffffffe, RZ ;  /* 0x0ffffffe04067810 */ /* 0x001fce0007ffe0ff */
[----:B------:R0:W1:Y:S01]  /*01c0*/  F2I.FTZ.U32.TRUNC.NTZ R7, R6 ;  /* 0x0000000600077305 */ /* 0x000062000021f000 */
[----:B-----5:R-:W-:Y:S02]  /*01d0*/  VIADD R9, R10, 0xffffffe ;  /* 0x0ffffffe0a097836 */ /* 0x020fe40000000000 */
[----:B0-----:R-:W-:-:S05]  /*01e0*/  IMAD.MOV.U32 R6, RZ, RZ, RZ ;  /* 0x000000ffff067224 */ /* 0x001fca00078e00ff */
[----:B------:R-:W0:Y:S01]  /*01f0*/  F2I.FTZ.U32.TRUNC.NTZ R9, R9 ;  /* 0x0000000900097305 */ /* 0x000e22000021f000 */
[----:B-1----:R-:W-:-:S05]  /*0200*/  IADD3 R11, PT, PT, RZ, -R7, RZ ;  /* 0x80000007ff0b7210 */ /* 0x002fca0007ffe0ff */
[----:B------:R-:W-:-:S04]  /*0210*/  IMAD R11, R11, R2, RZ ;  /* 0x000000020b0b7224 */ /* 0x000fc800078e02ff */
[----:B------:R-:W-:Y:S01]  /*0220*/  IMAD.HI.U32 R8, R7, R11, R6 ;  /* 0x0000000b07087227 */ /* 0x000fe200078e0006 */
[----:B0-----:R-:W-:-:S05]  /*0230*/  IADD3 R4, PT, PT, RZ, -R9, RZ ;  /* 0x80000009ff047210 */ /* 0x001fca0007ffe0ff */
[----:B------:R-:W-:-:S04]  /*0240*/  IMAD.HI.U32 R7, R8, R5, RZ ;  /* 0x0000000508077227 */ /* 0x000fc800078e00ff */
[----:B------:R-:W-:Y:S02]  /*0250*/  HFMA2 R8, -RZ, RZ, 0, 0 ;  /* 0x00000000ff087431 */ /* 0x000fe400000001ff */
[----:B------:R-:W-:Y:S02]  /*0260*/  IMAD R11, R4, R3, RZ ;  /* 0x00000003040b7224 */ /* 0x000fe400078e02ff */
[----:B------:R-:W-:Y:S02]  /*0270*/  IMAD.MOV R4, RZ, RZ, -R7 ;  /* 0x000000ffff047224 */ /* 0x000fe400078e0a07 */
[----:B------:R-:W-:-:S04]  /*0280*/  IMAD.HI.U32 R11, R9, R11, R8 ;  /* 0x0000000b090b7227 */ /* 0x000fc800078e0008 */
[----:B------:R-:W-:Y:S02]  /*0290*/  IMAD R9, R2, R4, R5 ;  /* 0x0000000402097224 */ /* 0x000fe400078e0205 */
[----:B------:R-:W-:Y:S02]  /*02a0*/  IMAD.HI.U32 R6, R11, R0, RZ ;  /* 0x000000000b067227 */ /* 0x000fe400078e00ff */
[----:B------:R-:W0:Y:S01]  /*02b0*/  LDC.64 R10, c[0x0][0x3b0] ;  /* 0x0000ec00ff0a7b82 */ /* 0x000e220000000a00 */
[----:B------:R-:W-:Y:S01]  /*02c0*/  ISETP.GE.U32.AND P2, PT, R9, R2, PT ;  /* 0x000000020900720c */ /* 0x000fe20003f46070 */
[----:B------:R-:W-:-:S04]  /*02d0*/  IMAD.MOV R4, RZ, RZ, -R6 ;  /* 0x000000ffff047224 */ /* 0x000fc800078e0a06 */
[----:B------:R-:W-:-:S05]  /*02e0*/  IMAD R4, R3, R4, R0 ;  /* 0x0000000403047224 */ /* 0x000fca00078e0200 */
[----:B------:R-:W-:-:S03]  /*02f0*/  ISETP.GE.U32.AND P0, PT, R4, R3, PT ;  /* 0x000000030400720c */ /* 0x000fc60003f06070 */
[----:B------:R-:W-:Y:S01]  /*0300*/  @P2 IADD3 R9, PT, PT, R9, -R2, RZ ;  /* 0x8000000209092210 */ /* 0x000fe20007ffe0ff */
[----:B------:R-:W-:-:S03]  /*0310*/  @P2 VIADD R7, R7, 0x1 ;  /* 0x0000000107072836 */ /* 0x000fc60000000000 */
[----:B------:R-:W-:-:S06]  /*0320*/  ISETP.GE.U32.AND P3, PT, R9, R2, PT ;  /* 0x000000020900720c */ /* 0x000fcc0003f66070 */
[-C--:B------:R-:W-:Y:S02]  /*0330*/  @P0 IADD3 R4, PT, PT, R4, -R3.reuse, RZ ;  /* 0x8000000304040210 */ /* 0x080fe40007ffe0ff */
[----:B------:R-:W-:Y:S02]  /*0340*/  @P0 IADD3 R6, PT, PT, R6, 0x1, RZ ;  /* 0x0000000106060810 */ /* 0x000fe40007ffe0ff */
[----:B------:R-:W-:Y:S02]  /*0350*/  ISETP.GE.U32.AND P2, PT, R4, R3, PT ;  /* 0x000000030400720c */ /* 0x000fe40003f46070 */
[----:B------:R-:W-:Y:S01]  /*0360*/  MOV R4, RZ ;  /* 0x000000ff00047202 */ /* 0x000fe20000000f00 */
[----:B------:R-:W-:Y:S01]  /*0370*/  @P3 VIADD R7, R7, 0x1 ;  /* 0x0000000107073836 */ /* 0x000fe20000000000 */
[----:B------:R-:W-:Y:S02]  /*0380*/  @!P1 LOP3.LUT R7, RZ, R2, RZ, 0x33, !PT ;  /* 0x00000002ff079212 */ /* 0x000fe400078e33ff */
[----:B------:R-:W-:-:S02]  /*0390*/  ISETP.NE.U32.AND P1, PT, R3, RZ, PT ;  /* 0x000000ff0300720c */ /* 0x000fc40003f25070 */
[----:B0-----:R-:W-:-:S05]  /*03a0*/  VIADDMNMX.U32 R7, R10, 0xffffffff, R7, PT ;  /* 0xffffffff0a077846 */ /* 0x001fca0003800007 */
[----:B------:R-:W-:Y:S02]  /*03b0*/  IMAD R2, R7, R2, UR6 ;  /* 0x0000000607027e24 */ /* 0x000fe4000f8e0202 */
[----:B------:R-:W-:-:S03]  /*03c0*/  @P2 VIADD R6, R6, 0x1 ;  /* 0x0000000106062836 */ /* 0x000fc60000000000 */
[----:B------:R-:W-:Y:S02]  /*03d0*/  ISETP.GE.U32.AND P0, PT, R5, R2, PT ;  /* 0x000000020500720c */ /* 0x000fe40003f06070 */
[----:B------:R-:W-:-:S04]  /*03e0*/  @!P1 LOP3.LUT R6, RZ, R3, RZ, 0x33, !PT ;  /* 0x00000003ff069212 */ /* 0x000fc800078e33ff */
[----:B------:R-:W-:-:S07]  /*03f0*/  VIADDMNMX.U32 R6, R11, 0xffffffff, R6, PT ;  /* 0xffffffff0b067846 */ /* 0x000fce0003800006 */
[----:B--234-:R-:W-:Y:S05]  /*0400*/  @P0 BRA `(.L_x_55) ;  /* 0x0000000000ac0947 */ /* 0x01cfea0003800000 */
[----:B------:R-:W0:Y:S01]  /*0410*/  LDCU UR6, c[0x0][0x3a4] ;  /* 0x00007480ff0677ac */ /* 0x000e220008000800 */
[----:B------:R-:W-:Y:S01]  /*0420*/  IMAD.MOV.U32 R4, RZ, RZ, RZ ;  /* 0x000000ffff047224 */ /* 0x000fe200078e00ff */
[----:B------:R-:W-:Y:S01]  /*0430*/  MOV R12, RZ ;  /* 0x000000ff000c7202 */ /* 0x000fe20000000f00 */
[----:B------:R-:W-:Y:S01]  /*0440*/  IMAD.MOV.U32 R13, RZ, RZ, R7 ;  /* 0x000000ffff0d7224 */ /* 0x000fe200078e0007 */
[----:B------:R-:W1:Y:S01]  /*0450*/  LDCU.64 UR8, c[0x0][0x3a8] ;  /* 0x00007500ff0877ac */ /* 0x000e620008000a00 */
[----:B0-----:R-:W-:Y:S02]  /*0460*/  IMAD R3, R6, R3, UR6 ;  /* 0x0000000606037e24 */ /* 0x001fe4000f8e0203 */
[----:B-1----:R-:W-:-:S03]  /*0470*/  VIADD R10, R5, UR8 ;  /* 0x00000008050a7c36 */ /* 0x002fc60008000000 */
[C---:B------:R-:W-:Y:S02]  /*0480*/  ISETP.GE.U32.AND P0, PT, R0.reuse, R3, PT ;  /* 0x000000030000720c */ /* 0x040fe40003f06070 */
[----:B------:R-:W-:-:S11]  /*0490*/  IADD3 R11, PT, PT, R0, UR9, RZ ;  /* 0x00000009000b7c10 */ /* 0x000fd6000fffe0ff */
.L_x_59:
[----:B------:R-:W0:Y:S01]  /*04a0*/  LDC R16, c[0x0][0x3a0] ;  /* 0x0000e800ff107b82 */ /* 0x000e220000000800 */
[----:B------:R-:W-:Y:S04]  /*04b0*/  BSSY.RECONVERGENT B1, `(.L_x_56) ;  /* 0x0000018000017945 */ /* 0x000fe80003800200 */
[----:B------:R-:W-:Y:S05]  /*04c0*/  @P0 BRA `(.L_x_57) ;  /* 0x0000000000580947 */ /* 0x000fea0003800000 */
[----:B------:R-:W1:Y:S01]  /*04d0*/  LDC R23, c[0x0][0x3a4] ;  /* 0x0000e900ff177b82 */ /* 0x000e620000000800 */
[----:B------:R-:W2:Y:S01]  /*04e0*/  LDCU UR6, c[0x0][0x3b8] ;  /* 0x00007700ff0677ac */ /* 0x000ea20008000800 */
[----:B------:R-:W-:Y:S01]  /*04f0*/  IADD3 R9, PT, PT, -R7, R12, RZ ;  /* 0x0000000c07097210 */ /* 0x000fe20007ffe1ff */
[----:B------:R-:W-:Y:S01]  /*0500*/  IMAD.MOV.U32 R15, RZ, RZ, RZ ;  /* 0x000000ffff0f7224 */ /* 0x000fe200078e00ff */
[----:B------:R-:W-:-:S04]  /*0510*/  MOV R14, R6 ;  /* 0x00000006000e7202 */ /* 0x000fc80000000f00 */
[----:B------:R-:W3:Y:S01]  /*0520*/  LDC.64 R2, c[0x0][0x388] ;  /* 0x0000e200ff027b82 */ /* 0x000ee20000000a00 */
[----:B--2---:R-:W-:-:S07]  /*0530*/  IMAD R21, R9, UR6, R10 ;  /* 0x0000000609157c24 */ /* 0x004fce000f8e020a */
.L_x_58:
[----:B------:R-:W-:Y:S01]  /*0540*/  IMAD R8, R13, UR7, R14 ;  /* 0x000000070d087c24 */ /* 0x000fe2000f8e020e */
[----:B------:R-:W-:-:S03]  /*0550*/  IADD3 R14, PT, PT, -R6, R15, RZ ;  /* 0x0000000f060e7210 */ /* 0x000fc60007ffe1ff */
[----:B------:R-:W-:Y:S02]  /*0560*/  IMAD R8, R8, UR10, R21 ;  /* 0x0000000a08087c24 */ /* 0x000fe4000f8e0215 */
[----:B------:R-:W-:-:S04]  /*0570*/  IMAD R9, R14, UR12, R11 ;  /* 0x0000000c0e097c24 */ /* 0x000fc8000f8e020b */
[----:B------:R-:W-:-:S04]  /*0580*/  IMAD R9, R8, UR11, R9 ;  /* 0x0000000b08097c24 */ /* 0x000fc8000f8e0209 */
[----:B---3--:R-:W-:-:S06]  /*0590*/  IMAD.WIDE.U32 R8, R9, 0x4, R2 ;  /* 0x0000000409087825 */ /* 0x008fcc00078e0002 */
[----:B------:R-:W2:Y:S01]  /*05a0*/  LDG.E R9, desc[UR4][R8.64] ;  /* 0x0000000408097981 */ /* 0x000ea2000c1e1900 */
[C---:B------:R-:W-:Y:S01]  /*05b0*/  VIADD R17, R15.reuse, 0x1 ;  /* 0x000000010f117836 */ /* 0x040fe20000000000 */
[----:B------:R-:W-:-:S04]  /*05c0*/  ISETP.GE.U32.AND P1, PT, R15, R6, PT ;  /* 0x000000060f00720c */ /* 0x000fc80003f26070 */
[-C--:B------:R-:W-:Y:S02]  /*05d0*/  IADD3 R14, PT, PT, R6, -R17.reuse, RZ ;  /* 0x80000011060e7210 */ /* 0x080fe40007ffe0ff */
[----:B------:R-:W-:-:S03]  /*05e0*/  MOV R15, R17 ;  /* 0x00000011000f7202 */ /* 0x000fc60000000f00 */
[----:B-1----:R-:W-:-:S05]  /*05f0*/  IMAD R19, R14, UR12, R23 ;  /* 0x0000000c0e137c24 */ /* 0x002fca000f8e0217 */
[----:B------:R-:W-:Y:S01]  /*0600*/  ISETP.LT.U32.AND P2, PT, R0, R19, PT ;  /* 0x000000130000720c */ /* 0x000fe20003f41070 */
[----:B--2---:R-:W-:-:S12]  /*0610*/  FADD R4, R9, R4 ;  /* 0x0000000409047221 */ /* 0x004fd80000000000 */
[----:B------:R-:W-:Y:S05]  /*0620*/  @!P1 BRA P2, `(.L_x_58) ;  /* 0xfffffffc00c49947 */ /* 0x000fea000103ffff */
.L_x_57:
[----:B------:R-:W-:Y:S05]  /*0630*/  BSYNC.RECONVERGENT B1 ;  /* 0x0000000000017941 */ /* 0x000fea0003800200 */
.L_x_56:
[----:B------:R-:W0:Y:S01]  /*0640*/  LDCU UR6, c[0x0][0x3b8] ;  /* 0x00007700ff0677ac */ /* 0x000e220008000800 */
[C---:B------:R-:W-:Y:S01]  /*0650*/  VIADD R2, R12.reuse, 0x1 ;  /* 0x000000010c027836 */ /* 0x040fe20000000000 */
[----:B------:R-:W-:-:S04]  /*0660*/  ISETP.LT.U32.AND P2, PT, R12, R7, PT ;  /* 0x000000070c00720c */ /* 0x000fc80003f41070 */
[-C--:B------:R-:W-:Y:S02]  /*0670*/  IADD3 R13, PT, PT, R7, -R2.reuse, RZ ;  /* 0x80000002070d7210 */ /* 0x080fe40007ffe0ff */
[----:B------:R-:W-:-:S03]  /*0680*/  MOV R12, R2 ;  /* 0x00000002000c7202 */ /* 0x000fc60000000f00 */
[----:B0-----:R-:W-:-:S05]  /*0690*/  IMAD R8, R13, UR6, R16 ;  /* 0x000000060d087c24 */ /* 0x001fca000f8e0210 */
[----:B------:R-:W-:-:S13]  /*06a0*/  ISETP.GE.U32.AND P1, PT, R5, R8, PT ;  /* 0x000000080500720c */ /* 0x000fda0003f26070 */
[----:B------:R-:W-:Y:S05]  /*06b0*/  @!P1 BRA P2, `(.L_x_59) ;  /* 0xfffffffc00789947 */ /* 0x000fea000103ffff */
.L_x_55:
[----:B------:R-:W-:Y:S05]  /*06c0*/  BSYNC.RECONVERGENT B0 ;  /* 0x0000000000007941 */ /* 0x000fea0003800200 */
.L_x_54:
[----:B------:R-:W0:Y:S01]  /*06d0*/  LDC.64 R2, c[0x0][0x380] ;  /* 0x0000e000ff027b82 */ /* 0x000e220000000a00 */
[----:B------:R-:W1:Y:S02]  /*06e0*/  LDCU UR6, c[0x0][0x394] ;  /* 0x00007280ff0677ac */ /* 0x000e640008000800 */
[----:B-1----:R-:W-:-:S04]  /*06f0*/  IMAD R5, R5, UR6, R0 ;  /* 0x0000000605057c24 */ /* 0x002fc8000f8e0200 */
[----:B0-----:R-:W-:-:S05]  /*0700*/  IMAD.WIDE.U32 R2, R5, 0x4, R2 ;  /* 0x0000000405027825 */ /* 0x001fca00078e0002 */
[----:B------:R-:W-:Y:S01]  /*0710*/  STG.E desc[UR4][R2.64], R4 ;  /* 0x0000000402007986 */ /* 0x000fe2000c101904 */
[----:B------:R-:W-:Y:S05]  /*0720*/  EXIT ;  /* 0x000000000000794d */ /* 0x000fea0003800000 */
.L_x_60:
        /* <DEDUP_REMOVED lines=13> */
.L_x_98:


//--------------------- .text._Z22ola_ComplexKernel_testPfP6float2jjjjjjjjjjjj --------------------------
	.section	.text._Z22ola_ComplexKernel_testPfP6float2jjjjjjjjjjjj,"ax",@progbits
	.align	128
        .global         _Z22ola_ComplexKernel_testPfP6float2jjjjjjjjjjjj
        .type           _Z22ola_ComplexKernel_testPfP6float2jjjjjjjjjjjj,@function
        .size           _Z22ola_ComplexKernel_testPfP6float2jjjjjjjjjjjj,(.L_x_99 - _Z22ola_ComplexKernel_testPfP6float2jjjjjjjjjjjj)
        .other          _Z22ola_ComplexKernel_testPfP6float2jjjjjjjjjjjj,@"STO_CUDA_ENTRY STV_DEFAULT"
_Z22ola_ComplexKernel_testPfP6float2jjjjjjjjjjjj:
.text._Z22ola_ComplexKernel_testPfP6float2jjjjjjjjjjjj:
        /* <DEDUP_REMOVED lines=74> */
.L_x_66:
        /* <DEDUP_REMOVED lines=10> */
.L_x_65:
        /* <DEDUP_REMOVED lines=15> */
.L_x_64:
[----:B------:R-:W-:Y:S05]  /*0630*/  BSYNC.RECONVERGENT B1 ;  /* 0x0000000000017941 */ /* 0x000fea0003800200 */
.L_x_63:
        /* <DEDUP_REMOVED lines=8> */
.L_x_62:
[----:B------:R-:W-:Y:S05]  /*06c0*/  BSYNC.RECONVERGENT B0 ;  /* 0x0000000000007941 */ /* 0x000fea0003800200 */
.L_x_61:
[----:B------:R-:W0:Y:S01]  /*06d0*/  LDC.64 R2, c[0x0][0x380] ;  /* 0x0000e000ff027b82 */ /* 0x000e220000000a00 */
[----:B------:R-:W1:Y:S02]  /*06e0*/  LDCU UR6, c[0x0][0x394] ;  /* 0x00007280ff0677ac */ /* 0x000e640008000800 */
[----:B-1----:R-:W-:-:S04]  /*06f0*/  IMAD R5, R5, UR6, R0 ;  /* 0x0000000605057c24 */ /* 0x002fc8000f8e0200 */
[----:B0-----:R-:W-:-:S05]  /*0700*/  IMAD.WIDE.U32 R2, R5, 0x4, R2 ;  /* 0x0000000405027825 */ /* 0x001fca00078e0002 */
[----:B------:R-:W-:Y:S01]  /*0710*/  STG.E desc[UR4][R2.64], R4 ;  /* 0x0000000402007986 */ /* 0x000fe2000c101904 */
[----:B------:R-:W-:Y:S05]  /*0720*/  EXIT ;  /* 0x000000000000794d */ /* 0x000fea0003800000 */
.L_x_67:
        /* <DEDUP_REMOVED lines=13> */
.L_x_99:


//--------------------- .text._Z18crop_ComplexKernelPfiiP6float2iiii --------------------------
	.section	.text._Z18crop_ComplexKernelPfiiP6float2iiii,"ax",@progbits
	.align	128
        .global         _Z18crop_ComplexKernelPfiiP6float2iiii
        .type           _Z18crop_ComplexKernelPfiiP6float2iiii,@function
        .size           _Z18crop_ComplexKernelPfiiP6float2iiii,(.L_x_100 - _Z18crop_ComplexKernelPfiiP6float2iiii)
        .other          _Z18crop_ComplexKernelPfiiP6float2iiii,@"STO_CUDA_ENTRY STV_DEFAULT"
_Z18crop_ComplexKernelPfiiP6float2iiii:
.text._Z18crop_ComplexKernelPfiiP6float2iiii:
[----:B------:R-:W-:Y:S01]  /*0000*/  LDC R1, c[0x0][0x37c] ;  /* 0x0000df00ff017b82 */ /* 0x000fe20000000800 */
[----:B------:R-:W0:Y:S07]  /*0010*/  S2R R3, SR_TID.Y ;  /* 0x0000000000037919 */ /* 0x000e2e0000002200 */
[----:B------:R-:W0:Y:S01]  /*0020*/  S2UR UR5, SR_CTAID.Y ;  /* 0x00000000000579c3 */ /* 0x000e220000002600 */
[----:B------:R-:W1:Y:S01]  /*0030*/  LDCU UR7, c[0x0][0x3a0] ;  /* 0x00007400ff0777ac */ /* 0x000e620008000800 */
[----:B------:R-:W2:Y:S01]  /*0040*/  S2R R2, SR_TID.X ;  /* 0x0000000000027919 */ /* 0x000ea20000002100 */
[----:B------:R-:W1:Y:S05]  /*0050*/  LDCU UR4, c[0x0][0x388] ;  /* 0x00007100ff0477ac */ /* 0x000e6a0008000800 */
[----:B------:R-:W0:Y:S08]  /*0060*/  LDC R0, c[0x0][0x364] ;  /* 0x0000d900ff007b82 */ /* 0x000e300000000800 */
[----:B------:R-:W2:Y:S01]  /*0070*/  S2UR UR6, SR_CTAID.X ;  /* 0x00000000000679c3 */ /* 0x000ea20000002500 */
[----:B-1----:R-:W-:-:S07]  /*0080*/  UIADD3 UR4, UPT, UPT, UR7, UR4, URZ ;  /* 0x0000000407047290 */ /* 0x002fce000fffe0ff */
[----:B------:R-:W2:Y:S01]  /*0090*/  LDC R7, c[0x0][0x360] ;  /* 0x0000d800ff077b82 */ /* 0x000ea20000000800 */
[----:B0-----:R-:W-:-:S05]  /*00a0*/  IMAD R0, R0, UR5, R3 ;  /* 0x0000000500007c24 */ /* 0x001fca000f8e0203 */
[----:B------:R-:W-:-:S04]  /*00b0*/  ISETP.GE.AND P0, PT, R0, UR4, PT ;  /* 0x0000000400007c0c */ /* 0x000fc8000bf06270 */
[----:B------:R-:W-:Y:S01]  /*00c0*/  ISETP.LT.OR P0, PT, R0, UR7, P0 ;  /* 0x0000000700007c0c */ /* 0x000fe20008701670 */
[----:B--2---:R-:W-:-:S12]  /*00d0*/  IMAD R7, R7, UR6, R2 ;  /* 0x0000000607077c24 */ /* 0x004fd8000f8e0202 */
[----:B------:R-:W-:Y:S05]  /*00e0*/  @P0 EXIT ;  /* 0x000000000000094d */ /* 0x000fea0003800000 */
[----:B------:R-:W0:Y:S01]  /*00f0*/  LDCU UR6, c[0x0][0x3a4] ;  /* 0x00007480ff0677ac */ /* 0x000e220008000800 */
[----:B------:R-:W0:Y:S02]  /*0100*/  LDCU UR8, c[0x0][0x38c] ;  /* 0x00007180ff0877ac */ /* 0x000e240008000800 */
[----:B0-----:R-:W-:-:S06]  /*0110*/  UIADD3 UR4, UPT, UPT, UR6, UR8, URZ ;  /* 0x0000000806047290 */ /* 0x001fcc000fffe0ff */
[----:B------:R-:W-:-:S04]  /*0120*/  ISETP.GE.AND P0, PT, R7, UR4, PT ;  /* 0x0000000407007c0c */ /* 0x000fc8000bf06270 */
[----:B------:R-:W-:-:S13]  /*0130*/  ISETP.LT.OR P0, PT, R7, UR6, P0 ;  /* 0x0000000607007c0c */ /* 0x000fda0008701670 */
[----:B------:R-:W-:Y:S05]  /*0140*/  @P0 EXIT ;  /* 0x000000000000094d */ /* 0x000fea0003800000 */
[----:B------:R-:W0:Y:S01]  /*0150*/  LDC.64 R2, c[0x0][0x390] ;  /* 0x0000e400ff027b82 */ /* 0x000e220000000a00 */
[----:B------:R-:W1:Y:S01]  /*0160*/  LDCU UR9, c[0x0][0x39c] ;  /* 0x00007380ff0977ac */ /* 0x000e620008000800 */
[----:B------:R-:W2:Y:S01]  /*0170*/  LDCU.64 UR4, c[0x0][0x358] ;  /* 0x00006b00ff0477ac */ /* 0x000ea20008000a00 */
[----:B-1----:R-:W-:-:S04]  /*0180*/  IMAD R5, R0, UR9, R7 ;  /* 0x0000000900057c24 */ /* 0x002fc8000f8e0207 */
[----:B0-----:R-:W-:Y:S02]  /*0190*/  IMAD.WIDE R2, R5, 0x8, R2 ;  /* 0x0000000805027825 */ /* 0x001fe400078e0202 */
[----:B------:R-:W0:Y:S04]  /*01a0*/  LDC.64 R4, c[0x0][0x380] ;  /* 0x0000e000ff047b82 */ /* 0x000e280000000a00 */
[----:B--2---:R-:W2:Y:S01]  /*01b0*/  LDG.E R3, desc[UR4][R2.64] ;  /* 0x0000000402037981 */ /* 0x004ea2000c1e1900 */
[----:B------:R-:W-:Y:S02]  /*01c0*/  IADD3 R0, PT, PT, R0, -UR7, RZ ;  /* 0x8000000700007c10 */ /* 0x000fe4000fffe0ff */
[----:B------:R-:W-:-:S05]  /*01d0*/  IADD3 R7, PT, PT, R7, -UR6, RZ ;  /* 0x8000000607077c10 */ /* 0x000fca000fffe0ff */
[----:B------:R-:W-:-:S04]  /*01e0*/  IMAD R7, R0, UR8, R7 ;  /* 0x0000000800077c24 */ /* 0x000fc8000f8e0207 */
[----:B0-----:R-:W-:-:S05]  /*01f0*/  IMAD.WIDE R4, R7, 0x4, R4 ;  /* 0x0000000407047825 */ /* 0x001fca00078e0204 */
[----:B--2---:R-:W-:Y:S01]  /*0200*/  STG.E desc[UR4][R4.64], R3 ;  /* 0x0000000304007986 */ /* 0x004fe2000c101904 */
[----:B------:R-:W-:Y:S05]  /*0210*/  EXIT ;  /* 0x000000000000794d */ /* 0x000fea0003800000 */
.L_x_68:
        /* <DEDUP_REMOVED lines=14> */
.L_x_100:


//--------------------- .text._Z11crop_KernelPfiiS_iiii --------------------------
	.section	.text._Z11crop_KernelPfiiS_iiii,"ax",@progbits
	.align	128
        .global         _Z11crop_KernelPfiiS_iiii
        .type           _Z11crop_KernelPfiiS_iiii,@function
        .size           _Z11crop_KernelPfiiS_iiii,(.L_x_101 - _Z11crop_KernelPfiiS_iiii)
        .other          _Z11crop_KernelPfiiS_iiii,@"STO_CUDA_ENTRY STV_DEFAULT"
_Z11crop_KernelPfiiS_iiii:
.text._Z11crop_KernelPfiiS_iiii:
        /* <DEDUP_REMOVED lines=34> */
.L_x_69:
        /* <DEDUP_REMOVED lines=14> */
.L_x_101:


//--------------------- .text._Z24crop_stack_ComplexKernelP6float2iiiS0_iiii --------------------------
	.section	.text._Z24crop_stack_ComplexKernelP6float2iiiS0_iiii,"ax",@progbits
	.align	128
        .global         _Z24crop_stack_ComplexKernelP6float2iiiS0_iiii
        .type           _Z24crop_stack_ComplexKernelP6float2iiiS0_iiii,@function
        .size           _Z24crop_stack_ComplexKernelP6float2iiiS0_iiii,(.L_x_102 - _Z24crop_stack_ComplexKernelP6float2iiiS0_iiii)
        .other          _Z24crop_stack_ComplexKernelP6float2iiiS0_iiii,@"STO_CUDA_ENTRY STV_DEFAULT"
_Z24crop_stack_ComplexKernelP6float2iiiS0_iiii:
.text._Z24crop_stack_ComplexKernelP6float2iiiS0_iiii:
        /* <DEDUP_REMOVED lines=20> */
[----:B------:R-:W-:Y:S01]  /*0140*/  IMAD R2, R7, R5, R4 ;  /* 0x0000000507027224 */ /* 0x000fe200078e0204 */
[----:B------:R-:W-:-:S04]  /*0150*/  LOP3.LUT R4, R0, R6, RZ, 0x3c, !PT ;  /* 0x0000000600047212 */ /* 0x000fc800078e3cff */
[----:B------:R-:W-:Y:S02]  /*0160*/  ISETP.GT.U32.AND P2, PT, R7, R2, PT ;  /* 0x000000020700720c */ /* 0x000fe40003f44070 */
[----:B------:R-:W-:-:S11]  /*0170*/  ISETP.GE.AND P1, PT, R4, RZ, PT ;  /* 0x000000ff0400720c */ /* 0x000fd60003f26270 */
[-C--:B------:R-:W-:Y:S01]  /*0180*/  @!P2 IADD3 R2, PT, PT, R2, -R7.reuse, RZ ;  /* 0x800000070202a210 */ /* 0x080fe20007ffe0ff */
[----:B------:R-:W-:Y:S01]  /*0190*/  @!P2 VIADD R3, R3, 0x1 ;  /* 0x000000010303a836 */ /* 0x000fe20000000000 */
[----:B------:R-:W-:Y:S02]  /*01a0*/  ISETP.NE.AND P2, PT, R6, RZ, PT ;  /* 0x000000ff0600720c */ /* 0x000fe40003f45270 */
[----:B------:R-:W-:Y:S02]  /*01b0*/  ISETP.GE.U32.AND P0, PT, R2, R7, PT ;  /* 0x000000070200720c */ /* 0x000fe40003f06070 */
[----:B------:R-:W1:Y:S01]  /*01c0*/  S2R R2, SR_TID.Y ;  /* 0x0000000000027919 */ /* 0x000e620000002200 */
[----:B------:R-:W1:Y:S10]  /*01d0*/  LDC R7, c[0x0][0x364] ;  /* 0x0000d900ff077b82 */ /* 0x000e740000000800 */
[----:B------:R-:W-:-:S05]  /*01e0*/  @P0 IADD3 R3, PT, PT, R3, 0x1, RZ ;  /* 0x0000000103030810 */ /* 0x000fca0007ffe0ff */
[----:B------:R-:W-:-:S05]  /*01f0*/  IMAD.MOV.U32 R11, RZ, RZ, R3 ;  /* 0x000000ffff0b7224 */ /* 0x000fca00078e0003 */
        /* <DEDUP_REMOVED lines=10> */
[----:B------:R-:W-:-:S13]  /*02a0*/  ISETP.GT.OR P0, PT, R3, R0, P0 ;  /* 0x000000000300720c */ /* 0x000fda0000704670 */
[----:B------:R-:W-:Y:S05]  /*02b0*/  @P0 EXIT ;  /* 0x000000000000094d */ /* 0x000fea0003800000 */
[----:B------:R-:W0:Y:S01]  /*02c0*/  LDCU.128 UR8, c[0x0][0x3a0] ;  /* 0x00007400ff0877ac */ /* 0x000e220008000c00 */
[----:B------:R-:W1:Y:S01]  /*02d0*/  LDC.64 R2, c[0x0][0x398] ;  /* 0x0000e600ff027b82 */ /* 0x000e620000000a00 */
[----:B------:R-:W2:Y:S01]  /*02e0*/  LDCU.64 UR4, c[0x0][0x358] ;  /* 0x00006b00ff0477ac */ /* 0x000ea20008000a00 */
[----:B0-----:R-:W-:Y:S02]  /*02f0*/  IADD3 R5, PT, PT, -R6, UR8, RZ ;  /* 0x0000000806057c10 */ /* 0x001fe4000fffe1ff */
[----:B------:R-:W-:Y:S02]  /*0300*/  IADD3 R4, PT, PT, R0, UR10, RZ ;  /* 0x0000000a00047c10 */ /* 0x000fe4000fffe0ff */
[----:B------:R-:W-:-:S03]  /*0310*/  IADD3 R9, PT, PT, R7, UR11, RZ ;  /* 0x0000000b07097c10 */ /* 0x000fc6000fffe0ff */
[----:B------:R-:W-:-:S04]  /*0320*/  IMAD R4, R11, R5, R4 ;  /* 0x000000050b047224 */ /* 0x000fc800078e0204 */
[----:B------:R-:W-:Y:S02]  /*0330*/  IMAD R9, R4, UR9, R9 ;  /* 0x0000000904097c24 */ /* 0x000fe4000f8e0209 */
[----:B------:R-:W0:Y:S02]  /*0340*/  LDC.64 R4, c[0x0][0x380] ;  /* 0x0000e000ff047b82 */ /* 0x000e240000000a00 */
[----:B-1----:R-:W-:-:S06]  /*0350*/  IMAD.WIDE R2, R9, 0x8, R2 ;  /* 0x0000000809027825 */ /* 0x002fcc00078e0202 */
[----:B--2---:R-:W2:Y:S01]  /*0360*/  LDG.E.64 R2, desc[UR4][R2.64] ;  /* 0x0000000402027981 */ /* 0x004ea2000c1e1b00 */
[----:B------:R-:W-:-:S04]  /*0370*/  IMAD R7, R0, UR6, R7 ;  /* 0x0000000600077c24 */ /* 0x000fc8000f8e0207 */
[----:B0-----:R-:W-:-:S05]  /*0380*/  IMAD.WIDE R4, R7, 0x8, R4 ;  /* 0x0000000807047825 */ /* 0x001fca00078e0204 */
[----:B--2---:R-:W-:Y:S01]  /*0390*/  STG.E.64 desc[UR4][R4.64], R2 ;  /* 0x0000000204007986 */ /* 0x004fe2000c101b04 */
[----:B------:R-:W-:Y:S05]  /*03a0*/  EXIT ;  /* 0x000000000000794d */ /* 0x000fea0003800000 */
.L_x_70:
        /* <DEDUP_REMOVED lines=13> */
.L_x_102:


//--------------------- .text._Z17crop_stack_KernelPfiiiS_iiii --------------------------
	.section	.text._Z17crop_stack_KernelPfiiiS_iiii,"ax",@progbits
	.align	128
        .global         _Z17crop_stack_KernelPfiiiS_iiii
        .type           _Z17crop_stack_KernelPfiiiS_iiii,@function
        .size           _Z17crop_stack_KernelPfiiiS_iiii,(.L_x_103 - _Z17crop_stack_KernelPfiiiS_iiii)
        .other          _Z17crop_stack_KernelPfiiiS_iiii,@"STO_CUDA_ENTRY STV_DEFAULT"
_Z17crop_stack_KernelPfiiiS_iiii:
.text._Z17crop_stack_KernelPfiiiS_iiii:
        /* <DEDUP_REMOVED lines=54> */
[----:B--2---:R-:W2:Y:S01]  /*0360*/  LDG.E R3, desc[UR4][R2.64] ;  /* 0x0000000402037981 */ /* 0x004ea2000c1e1900 */
[----:B------:R-:W-:-:S04]  /*0370*/  IMAD R7, R0, UR6, R7 ;  /* 0x0000000600077c24 */ /* 0x000fc8000f8e0207 */
[----:B0-----:R-:W-:-:S05]  /*0380*/  IMAD.WIDE R4, R7, 0x4, R4 ;  /* 0x0000000407047825 */ /* 0x001fca00078e0204 */
[----:B--2---:R-:W-:Y:S01]  /*0390*/  STG.E desc[UR4][R4.64], R3 ;  /* 0x0000000304007986 */ /* 0x004fe2000c101904 */
[----:B------:R-:W-:Y:S05]  /*03a0*/  EXIT ;  /* 0x000000000000794d */ /* 0x000fea0003800000 */
.L_x_71:
        /* <DEDUP_REMOVED lines=13> */
.L_x_103:


//--------------------- .text._Z23pad_stack_ComplexKernelPfiiiP6float2iiii --------------------------
	.section	.text._Z23pad_stack_ComplexKernelPfiiiP6float2iiii,"ax",@progbits
	.align	128
        .global         _Z23pad_stack_ComplexKernelPfiiiP6float2iiii
        .type           _Z23pad_stack_ComplexKernelPfiiiP6float2iiii,@function
        .size           _Z23pad_stack_ComplexKernelPfiiiP6float2iiii,(.L_x_104 - _Z23pad_stack_ComplexKernelPfiiiP6float2iiii)
        .other          _Z23pad_stack_ComplexKernelPfiiiP6float2iiii,@"STO_CUDA_ENTRY STV_DEFAULT"
_Z23pad_stack_ComplexKernelPfiiiP6float2iiii:
.text._Z23pad_stack_ComplexKernelPfiiiP6float2iiii:
[----:B------:R-:W-:Y:S01]  /*0000*/  LDC R1, c[0x0][0x37c] ;  /* 0x0000df00ff017b82 */ /* 0x000fe20000000800 */
[----:B------:R-:W0:Y:S07]  /*0010*/  S2R R7, SR_TID.Y ;  /* 0x0000000000077919 */ /* 0x000e2e0000002200 */
[----:B------:R-:W1:Y:S01]  /*0020*/  LDC R5, c[0x0][0x360] ;  /* 0x0000d800ff057b82 */ /* 0x000e620000000800 */
[----:B------:R-:W2:Y:S01]  /*0030*/  LDCU UR6, c[0x0][0x388] ;  /* 0x00007100ff0677ac */ /* 0x000ea20008000800 */
[----:B------:R-:W1:Y:S06]  /*0040*/  S2R R4, SR_TID.X ;  /* 0x0000000000047919 */ /* 0x000e6c0000002100 */
[----:B------:R-:W0:Y:S08]  /*0050*/  S2UR UR5, SR_CTAID.Y ;  /* 0x00000000000579c3 */ /* 0x000e300000002600 */
[----:B------:R-:W0:Y:S08]  /*0060*/  LDC R0, c[0x0][0x364] ;  /* 0x0000d900ff007b82 */ /* 0x000e300000000800 */
[----:B------:R-:W1:Y:S08]  /*0070*/  S2UR UR4, SR_CTAID.X ;  /* 0x00000000000479c3 */ /* 0x000e700000002500 */
[----:B------:R-:W2:Y:S01]  /*0080*/  LDC.64 R2, c[0x0][0x3a0] ;  /* 0x0000e800ff027b82 */ /* 0x000ea20000000a00 */
[----:B0-----:R-:W-:-:S02]  /*0090*/  IMAD R0, R0, UR5, R7 ;  /* 0x0000000500007c24 */ /* 0x001fc4000f8e0207 */
[----:B-1----:R-:W-:Y:S02]  /*00a0*/  IMAD R5, R5, UR4, R4 ;  /* 0x0000000405057c24 */ /* 0x002fe4000f8e0204 */
[----:B--2---:R-:W-:Y:S01]  /*00b0*/  IMAD R4, R2, UR6, RZ ;  /* 0x0000000602047c24 */ /* 0x004fe2000f8e02ff */
[----:B------:R-:W-:-:S04]  /*00c0*/  ISETP.GE.AND P0, PT, R0, R3, PT ;  /* 0x000000030000720c */ /* 0x000fc80003f06270 */
[----:B------:R-:W-:-:S13]  /*00d0*/  ISETP.GE.OR P0, PT, R5, R4, P0 ;  /* 0x000000040500720c */ /* 0x000fda0000706670 */
[----:B------:R-:W-:Y:S05]  /*00e0*/  @P0 EXIT ;  /* 0x000000000000094d */ /* 0x000fea0003800000 */
[----:B------:R-:W-:-:S04]  /*00f0*/  IABS R9, R2 ;  /* 0x0000000200097213 */ /* 0x000fc80000000000 */
[----:B------:R-:W0:Y:S08]  /*0100*/  I2F.RP R4, R9 ;  /* 0x0000000900047306 */ /* 0x000e300000209400 */
[----:B0-----:R-:W0:Y:S02]  /*0110*/  MUFU.RCP R4, R4 ;  /* 0x0000000400047308 */ /* 0x001e240000001000 */
[----:B0-----:R-:W-:-:S06]  /*0120*/  VIADD R6, R4, 0xffffffe ;  /* 0x0ffffffe04067836 */ /* 0x001fcc0000000000 */
[----:B------:R0:W1:Y:S02]  /*0130*/  F2I.FTZ.U32.TRUNC.NTZ R7, R6 ;  /* 0x0000000600077305 */ /* 0x000064000021f000 */
[----:B0-----:R-:W-:Y:S01]  /*0140*/  IMAD.MOV.U32 R6, RZ, RZ, RZ ;  /* 0x000000ffff067224 */ /* 0x001fe200078e00ff */
[----:B-1----:R-:W-:-:S05]  /*0150*/  IADD3 R8, PT, PT, RZ, -R7, RZ ;  /* 0x80000007ff087210 */ /* 0x002fca0007ffe0ff */
[----:B------:R-:W-:Y:S01]  /*0160*/  IMAD R11, R8, R9, RZ ;  /* 0x00000009080b7224 */ /* 0x000fe200078e02ff */
[----:B------:R-:W-:-:S03]  /*0170*/  IABS R8, R5 ;  /* 0x0000000500087213 */ /* 0x000fc60000000000 */
[----:B------:R-:W-:-:S06]  /*0180*/  IMAD.HI.U32 R7, R7, R11, R6 ;  /* 0x0000000b07077227 */ /* 0x000fcc00078e0006 */
[----:B------:R-:W-:-:S05]  /*0190*/  IMAD.HI.U32 R7, R7, R8, RZ ;  /* 0x0000000807077227 */ /* 0x000fca00078e00ff */
[----:B------:R-:W-:-:S05]  /*01a0*/  IADD3 R4, PT, PT, -R7, RZ, RZ ;  /* 0x000000ff07047210 */ /* 0x000fca0007ffe1ff */
[----:B------:R-:W-:-:S05]  /*01b0*/  IMAD R4, R9, R4, R8 ;  /* 0x0000000409047224 */ /* 0x000fca00078e0208 */
[----:B------:R-:W-:-:S13]  /*01c0*/  ISETP.GT.U32.AND P2, PT, R9, R4, PT ;  /* 0x000000040900720c */ /* 0x000fda0003f44070 */
[----:B------:R-:W-:Y:S01]  /*01d0*/  @!P2 IMAD.IADD R4, R4, 0x1, -R9 ;  /* 0x000000010404a824 */ /* 0x000fe200078e0a09 */
[----:B------:R-:W-:Y:S02]  /*01e0*/  @!P2 IADD3 R7, PT, PT, R7, 0x1, RZ ;  /* 0x000000010707a810 */ /* 0x000fe40007ffe0ff */
[----:B------:R-:W-:Y:S02]  /*01f0*/  ISETP.NE.AND P2, PT, R2, RZ, PT ;  /* 0x000000ff0200720c */ /* 0x000fe40003f45270 */
[----:B------:R-:W-:Y:S02]  /*0200*/  ISETP.GE.U32.AND P0, PT, R4, R9, PT ;  /* 0x000000090400720c */ /* 0x000fe40003f06070 */
[----:B------:R-:W-:-:S04]  /*0210*/  LOP3.LUT R4, R5, R2, RZ, 0x3c, !PT ;  /* 0x0000000205047212 */ /* 0x000fc800078e3cff */
[----:B------:R-:W-:-:S07]  /*0220*/  ISETP.GE.AND P1, PT, R4, RZ, PT ;  /* 0x000000ff0400720c */ /* 0x000fce0003f26270 */
[----:B------:R-:W-:-:S05]  /*0230*/  @P0 VIADD R7, R7, 0x1 ;  /* 0x0000000107070836 */ /* 0x000fca0000000000 */
[----:B------:R-:W-:-:S05]  /*0240*/  MOV R13, R7 ;  /* 0x00000007000d7202 */ /* 0x000fca0000000f00 */
[----:B------:R-:W-:Y:S01]  /*0250*/  @!P1 IMAD.MOV R13, RZ, RZ, -R13 ;  /* 0x000000ffff0d9224 */ /* 0x000fe200078e0a0d */
[----:B------:R-:W-:-:S04]  /*0260*/  @!P2 LOP3.LUT R13, RZ, R2, RZ, 0x33, !PT ;  /* 0x00000002ff0da212 */ /* 0x000fc800078e33ff */
[----:B------:R-:W-:-:S13]  /*0270*/  ISETP.GE.AND P0, PT, R13, UR6, PT ;  /* 0x000000060d007c0c */ /* 0x000fda000bf06270 */
[----:B------:R-:W-:Y:S05]  /*0280*/  @P0 EXIT ;  /* 0x000000000000094d */ /* 0x000fea0003800000 */
[----:B------:R-:W0:Y:S01]  /*0290*/  LDCU.64 UR6, c[0x0][0x3a8] ;  /* 0x00007500ff0677ac */ /* 0x000e220008000a00 */
[----:B------:R-:W1:Y:S01]  /*02a0*/  LDCU UR8, c[0x0][0x38c] ;  /* 0x00007180ff0877ac */ /* 0x000e620008000800 */
[----:B------:R-:W2:Y:S01]  /*02b0*/  LDCU UR9, c[0x0][0x390] ;  /* 0x00007200ff0977ac */ /* 0x000ea20008000800 */
[----:B0-----:R-:W-:-:S05]  /*02c0*/  IMAD R4, R13, R2, UR6 ;  /* 0x000000060d047e24 */ /* 0x001fca000f8e0202 */
[----:B-1----:R-:W-:Y:S01]  /*02d0*/  IADD3 R6, PT, PT, R4, UR8, RZ ;  /* 0x0000000804067c10 */ /* 0x002fe2000fffe0ff */
[----:B--2---:R-:W-:-:S03]  /*02e0*/  UIADD3 UR4, UPT, UPT, UR7, UR9, URZ ;  /* 0x0000000907047290 */ /* 0x004fc6000fffe0ff */
[----:B------:R-:W-:-:S04]  /*02f0*/  ISETP.GE.AND P0, PT, R5, R6, PT ;  /* 0x000000060500720c */ /* 0x000fc80003f06270 */
[----:B------:R-:W-:-:S04]  /*0300*/  ISETP.GT.OR P0, PT, R4, R5, P0 ;  /* 0x000000050400720c */ /* 0x000fc80000704670 */
[----:B------:R-:W-:-:S04]  /*0310*/  ISETP.LT.OR P0, PT, R0, UR7, P0 ;  /* 0x0000000700007c0c */ /* 0x000fc80008701670 */
[----:B------:R-:W-:Y:S01]  /*0320*/  ISETP.GE.OR P0, PT, R0, UR4, P0 ;  /* 0x0000000400007c0c */ /* 0x000fe20008706670 */
[----:B------:R-:W0:-:S12]  /*0330*/  LDCU.64 UR4, c[0x0][0x358] ;  /* 0x00006b00ff0477ac */ /* 0x000e180008000a00 */
[----:B------:R-:W-:Y:S05]  /*0340*/  @P0 BRA `(.L_x_72) ;  /* 0x0000000000380947 */ /* 0x000fea0003800000 */
[----:B------:R-:W1:Y:S01]  /*0350*/  LDC.64 R6, c[0x0][0x380] ;  /* 0x0000e000ff067b82 */ /* 0x000e620000000a00 */
[----:B------:R-:W-:Y:S01]  /*0360*/  IADD3 R9, PT, PT, -R2, UR8, RZ ;  /* 0x0000000802097c10 */ /* 0x000fe2000fffe1ff */
[----:B------:R-:W-:Y:S01]  /*0370*/  VIADD R2, R5, -UR6 ;  /* 0x8000000605027c36 */ /* 0x000fe20008000000 */
[----:B------:R-:W-:-:S03]  /*0380*/  IADD3 R11, PT, PT, R0, -UR7, RZ ;  /* 0x80000007000b7c10 */ /* 0x000fc6000fffe0ff */
[----:B------:R-:W-:Y:S02]  /*0390*/  IMAD R2, R13, R9, R2 ;  /* 0x000000090d027224 */ /* 0x000fe400078e0202 */
[----:B------:R-:W2:Y:S02]  /*03a0*/  LDC.64 R8, c[0x0][0x398] ;  /* 0x0000e600ff087b82 */ /* 0x000ea40000000a00 */
[----:B------:R-:W-:-:S04]  /*03b0*/  IMAD R11, R2, UR9, R11 ;  /* 0x00000009020b7c24 */ /* 0x000fc8000f8e020b */
[----:B-1----:R-:W-:-:S05]  /*03c0*/  IMAD.WIDE R6, R11, 0x4, R6 ;  /* 0x000000040b067825 */ /* 0x002fca00078e0206 */
[----:B0-----:R-:W3:Y:S01]  /*03d0*/  LDG.E R4, desc[UR4][R6.64] ;  /* 0x0000000406047981 */ /* 0x001ee2000c1e1900 */
[----:B------:R-:W-:Y:S02]  /*03e0*/  IMAD R3, R5, R3, R0 ;  /* 0x0000000305037224 */ /* 0x000fe400078e0200 */
[----:B------:R-:W-:Y:S02]  /*03f0*/  IMAD.MOV.U32 R5, RZ, RZ, RZ ;  /* 0x000000ffff057224 */ /* 0x000fe400078e00ff */
[----:B--2---:R-:W-:-:S05]  /*0400*/  IMAD.WIDE R2, R3, 0x8, R8 ;  /* 0x0000000803027825 */ /* 0x004fca00078e0208 */
[----:B---3--:R-:W-:Y:S01]  /*0410*/  STG.E.64 desc[UR4][R2.64], R4 ;  /* 0x0000000402007986 */ /* 0x008fe2000c101b04 */
[----:B------:R-:W-:Y:S05]  /*0420*/  EXIT ;  /* 0x000000000000794d */ /* 0x000fea0003800000 */
.L_x_72:
[----:B------:R-:W1:Y:S01]  /*0430*/  LDC.64 R6, c[0x0][0x398] ;  /* 0x0000e600ff067b82 */ /* 0x000e620000000a00 */
[----:B------:R-:W-:-:S04]  /*0440*/  IMAD R3, R5, R3, R0 ;  /* 0x0000000305037224 */ /* 0x000fc800078e0200 */
[----:B-1----:R-:W-:-:S05]  /*0450*/  IMAD.WIDE R6, R3, 0x8, R6 ;  /* 0x0000000803067825 */ /* 0x002fca00078e0206 */
[----:B0-----:R-:W-:Y:S01]  /*0460*/  STG.E.64 desc[UR4][R6.64], RZ ;  /* 0x000000ff06007986 */ /* 0x001fe2000c101b04 */
[----:B------:R-:W-:Y:S05]  /*0470*/  EXIT ;  /* 0x000000000000794d */ /* 0x000fea0003800000 */
.L_x_73:
        /* <DEDUP_REMOVED lines=16> */
.L_x_104:


//--------------------- .text._Z16pad_stack_KernelPfiiiS_iiii --------------------------
	.section	.text._Z16pad_stack_KernelPfiiiS_iiii,"ax",@progbits
	.align	128
        .global         _Z16pad_stack_KernelPfiiiS_iiii
        .type           _Z16pad_stack_KernelPfiiiS_iiii,@function
        .size           _Z16pad_stack_KernelPfiiiS_iiii,(.L_x_105 - _Z16pad_stack_KernelPfiiiS_iiii)
        .other          _Z16pad_stack_KernelPfiiiS_iiii,@"STO_CUDA_ENTRY STV_DEFAULT"
_Z16pad_stack_KernelPfiiiS_iiii:
.text._Z16pad_stack_KernelPfiiiS_iiii:
        /* <DEDUP_REMOVED lines=20> */
[----:B0-----:R-:W-:Y:S02]  /*0140*/  HFMA2 R6, -RZ, RZ, 0, 0 ;  /* 0x00000000ff067431 */ /* 0x001fe400000001ff */
[----:B-1----:R-:W-:-:S04]  /*0150*/  IMAD.MOV R8, RZ, RZ, -R7 ;  /* 0x000000ffff087224 */ /* 0x002fc800078e0a07 */
[----:B------:R-:W-:Y:S01]  /*0160*/  IMAD R11, R8, R9, RZ ;  /* 0x00000009080b7224 */ /* 0x000fe200078e02ff */
[----:B------:R-:W-:-:S03]  /*0170*/  IABS R8, R5 ;  /* 0x0000000500087213 */ /* 0x000fc60000000000 */
[----:B------:R-:W-:-:S06]  /*0180*/  IMAD.HI.U32 R7, R7, R11, R6 ;  /* 0x0000000b07077227 */ /* 0x000fcc00078e0006 */
[----:B------:R-:W-:-:S04]  /*0190*/  IMAD.HI.U32 R7, R7, R8, RZ ;  /* 0x0000000807077227 */ /* 0x000fc800078e00ff */
[----:B------:R-:W-:-:S04]  /*01a0*/  IMAD.MOV R4, RZ, RZ, -R7 ;  /* 0x000000ffff047224 */ /* 0x000fc800078e0a07 */
[----:B------:R-:W-:-:S05]  /*01b0*/  IMAD R4, R9, R4, R8 ;  /* 0x0000000409047224 */ /* 0x000fca00078e0208 */
[----:B------:R-:W-:-:S13]  /*01c0*/  ISETP.GT.U32.AND P2, PT, R9, R4, PT ;  /* 0x000000040900720c */ /* 0x000fda0003f44070 */
[-C--:B------:R-:W-:Y:S01]  /*01d0*/  @!P2 IADD3 R4, PT, PT, R4, -R9.reuse, RZ ;  /* 0x800000090404a210 */ /* 0x080fe20007ffe0ff */
[----:B------:R-:W-:Y:S01]  /*01e0*/  @!P2 VIADD R7, R7, 0x1 ;  /* 0x000000010707a836 */ /* 0x000fe20000000000 */
[----:B------:R-:W-:Y:S02]  /*01f0*/  ISETP.NE.AND P2, PT, R2, RZ, PT ;  /* 0x000000ff0200720c */ /* 0x000fe40003f45270 */
[----:B------:R-:W-:Y:S02]  /*0200*/  ISETP.GE.U32.AND P0, PT, R4, R9, PT ;  /* 0x000000090400720c */ /* 0x000fe40003f06070 */
[----:B------:R-:W-:-:S04]  /*0210*/  LOP3.LUT R4, R5, R2, RZ, 0x3c, !PT ;  /* 0x0000000205047212 */ /* 0x000fc800078e3cff */
[----:B------:R-:W-:-:S07]  /*0220*/  ISETP.GE.AND P1, PT, R4, RZ, PT ;  /* 0x000000ff0400720c */ /* 0x000fce0003f26270 */
[----:B------:R-:W-:-:S05]  /*0230*/  @P0 IADD3 R7, PT, PT, R7, 0x1, RZ ;  /* 0x0000000107070810 */ /* 0x000fca0007ffe0ff */
[----:B------:R-:W-:-:S05]  /*0240*/  IMAD.MOV.U32 R13, RZ, RZ, R7 ;  /* 0x000000ffff0d7224 */ /* 0x000fca00078e0007 */
[----:B------:R-:W-:Y:S02]  /*0250*/  @!P1 IADD3 R13, PT, PT, -R13, RZ, RZ ;  /* 0x000000ff0d0d9210 */ /* 0x000fe40007ffe1ff */
[----:B------:R-:W-:-:S04]  /*0260*/  @!P2 LOP3.LUT R13, RZ, R2, RZ, 0x33, !PT ;  /* 0x00000002ff0da212 */ /* 0x000fc800078e33ff */
[----:B------:R-:W-:-:S13]  /*0270*/  ISETP.GE.AND P0, PT, R13, UR6, PT ;  /* 0x000000060d007c0c */ /* 0x000fda000bf06270 */
[----:B------:R-:W-:Y:S05]  /*0280*/  @P0 EXIT ;  /* 0x000000000000094d */ /* 0x000fea0003800000 */
[----:B------:R-:W0:Y:S01]  /*0290*/  LDCU.64 UR6, c[0x0][0x3a8] ;  /* 0x00007500ff0677ac */ /* 0x000e220008000a00 */
[----:B------:R-:W1:Y:S01]  /*02a0*/  LDCU UR8, c[0x0][0x38c] ;  /* 0x00007180ff0877ac */ /* 0x000e620008000800 */
[----:B------:R-:W2:Y:S01]  /*02b0*/  LDCU UR9, c[0x0][0x390] ;  /* 0x00007200ff0977ac */ /* 0x000ea20008000800 */
[----:B0-----:R-:W-:-:S04]  /*02c0*/  IMAD R4, R13, R2, UR6 ;  /* 0x000000060d047e24 */ /* 0x001fc8000f8e0202 */
[----:B-1----:R-:W-:Y:S01]  /*02d0*/  VIADD R6, R4, UR8 ;  /* 0x0000000804067c36 */ /* 0x002fe20008000000 */
[----:B--2---:R-:W-:-:S04]  /*02e0*/  UIADD3 UR4, UPT, UPT, UR7, UR9, URZ ;  /* 0x0000000907047290 */ /* 0x004fc8000fffe0ff */
[----:B------:R-:W-:-:S04]  /*02f0*/  ISETP.GE.AND P0, PT, R5, R6, PT ;  /* 0x000000060500720c */ /* 0x000fc80003f06270 */
[----:B------:R-:W-:-:S04]  /*0300*/  ISETP.GT.OR P0, PT, R4, R5, P0 ;  /* 0x000000050400720c */ /* 0x000fc80000704670 */
[----:B------:R-:W-:-:S04]  /*0310*/  ISETP.LT.OR P0, PT, R0, UR7, P0 ;  /* 0x0000000700007c0c */ /* 0x000fc80008701670 */
[----:B------:R-:W-:Y:S01]  /*0320*/  ISETP.GE.OR P0, PT, R0, UR4, P0 ;  /* 0x0000000400007c0c */ /* 0x000fe20008706670 */
[----:B------:R-:W0:-:S12]  /*0330*/  LDCU.64 UR4, c[0x0][0x358] ;  /* 0x00006b00ff0477ac */ /* 0x000e180008000a00 */
[----:B------:R-:W-:Y:S05]  /*0340*/  @P0 BRA `(.L_x_74) ;  /* 0x0000000000340947 */ /* 0x000fea0003800000 */
[----:B------:R-:W1:Y:S01]  /*0350*/  LDC.64 R6, c[0x0][0x380] ;  /* 0x0000e000ff067b82 */ /* 0x000e620000000a00 */
[----:B------:R-:W-:Y:S02]  /*0360*/  IADD3 R9, PT, PT, -R2, UR8, RZ ;  /* 0x0000000802097c10 */ /* 0x000fe4000fffe1ff */
[----:B------:R-:W-:Y:S02]  /*0370*/  IADD3 R2, PT, PT, R5, -UR6, RZ ;  /* 0x8000000605027c10 */ /* 0x000fe4000fffe0ff */
[----:B------:R-:W-:-:S03]  /*0380*/  IADD3 R11, PT, PT, R0, -UR7, RZ ;  /* 0x80000007000b7c10 */ /* 0x000fc6000fffe0ff */
[----:B------:R-:W-:Y:S02]  /*0390*/  IMAD R2, R13, R9, R2 ;  /* 0x000000090d027224 */ /* 0x000fe400078e0202 */
[----:B------:R-:W2:Y:S02]  /*03a0*/  LDC.64 R8, c[0x0][0x398] ;  /* 0x0000e600ff087b82 */ /* 0x000ea40000000a00 */
[----:B------:R-:W-:-:S04]  /*03b0*/  IMAD R11, R2, UR9, R11 ;  /* 0x00000009020b7c24 */ /* 0x000fc8000f8e020b */
[----:B-1----:R-:W-:-:S06]  /*03c0*/  IMAD.WIDE R6, R11, 0x4, R6 ;  /* 0x000000040b067825 */ /* 0x002fcc00078e0206 */
[----:B0-----:R-:W3:Y:S01]  /*03d0*/  LDG.E R7, desc[UR4][R6.64] ;  /* 0x0000000406077981 */ /* 0x001ee2000c1e1900 */
[----:B------:R-:W-:-:S04]  /*03e0*/  IMAD R3, R5, R3, R0 ;  /* 0x0000000305037224 */ /* 0x000fc800078e0200 */
[----:B--2---:R-:W-:-:S05]  /*03f0*/  IMAD.WIDE R2, R3, 0x4, R8 ;  /* 0x0000000403027825 */ /* 0x004fca00078e0208 */
[----:B---3--:R-:W-:Y:S01]  /*0400*/  STG.E desc[UR4][R2.64], R7 ;  /* 0x0000000702007986 */ /* 0x008fe2000c101904 */
[----:B------:R-:W-:Y:S05]  /*0410*/  EXIT ;  /* 0x000000000000794d */ /* 0x000fea0003800000 */
.L_x_74:
[----:B------:R-:W1:Y:S01]  /*0420*/  LDC.64 R6, c[0x0][0x398] ;  /* 0x0000e600ff067b82 */ /* 0x000e620000000a00 */
[----:B------:R-:W-:-:S04]  /*0430*/  IMAD R3, R5, R3, R0 ;  /* 0x0000000305037224 */ /* 0x000fc800078e0200 */
[----:B-1----:R-:W-:-:S05]  /*0440*/  IMAD.WIDE R6, R3, 0x4, R6 ;  /* 0x0000000403067825 */ /* 0x002fca00078e0206 */
[----:B0-----:R-:W-:Y:S01]  /*0450*/  STG.E desc[UR4][R6.64], RZ ;  /* 0x000000ff06007986 */ /* 0x001fe2000c101904 */
[----:B------:R-:W-:Y:S05]  /*0460*/  EXIT ;  /* 0x000000000000794d */ /* 0x000fea0003800000 */
.L_x_75:
        /* <DEDUP_REMOVED lines=9> */
.L_x_105:


//--------------------- .text._Z20zeroPadComplexKernelP6float2iiPfiiii --------------------------
	.section	.text._Z20zeroPadComplexKernelP6float2iiPfiiii,"ax",@progbits
	.align	128
        .global         _Z20zeroPadComplexKernelP6float2iiPfiiii
        .type           _Z20zeroPadComplexKernelP6float2iiPfiiii,@function
        .size           _Z20zeroPadComplexKernelP6float2iiPfiiii,(.L_x_106 - _Z20zeroPadComplexKernelP6float2iiPfiiii)
        .other          _Z20zeroPadComplexKernelP6float2iiPfiiii,@"STO_CUDA_ENTRY STV_DEFAULT"
_Z20zeroPadComplexKernelP6float2iiPfiiii:
.text._Z20zeroPadComplexKernelP6float2iiPfiiii:
[----:B------:R-:W-:Y:S01]  /*0000*/  LDC R1, c[0x0][0x37c] ;  /* 0x0000df00ff017b82 */ /* 0x000fe20000000800 */
[----:B------:R-:W0:Y:S07]  /*0010*/  S2R R2, SR_TID.X ;  /* 0x0000000000027919 */ /* 0x000e2e0000002100 */
[----:B------:R-:W1:Y:S01]  /*0020*/  LDC R0, c[0x0][0x364] ;  /* 0x0000d900ff007b82 */ /* 0x000e620000000800 */
[----:B------:R-:W2:Y:S01]  /*0030*/  LDCU.64 UR8, c[0x0][0x388] ;  /* 0x00007100ff0877ac */ /* 0x000ea20008000a00 */
[----:B------:R-:W1:Y:S06]  /*0040*/  S2R R3, SR_TID.Y ;  /* 0x0000000000037919 */ /* 0x000e6c0000002200 */
[----:B------:R-:W0:Y:S08]  /*0050*/  S2UR UR5, SR_CTAID.X ;  /* 0x00000000000579c3 */ /* 0x000e300000002500 */
[----:B------:R-:W0:Y:S08]  /*0060*/  LDC R7, c[0x0][0x360] ;  /* 0x0000d800ff077b82 */ /* 0x000e300000000800 */
[----:B------:R-:W1:Y:S01]  /*0070*/  S2UR UR4, SR_CTAID.Y ;  /* 0x00000000000479c3 */ /* 0x000e620000002600 */
[----:B0-----:R-:W-:-:S05]  /*0080*/  IMAD R7, R7, UR5, R2 ;  /* 0x0000000507077c24 */ /* 0x001fca000f8e0202 */
[----:B--2---:R-:W-:Y:S01]  /*0090*/  ISETP.GE.AND P0, PT, R7, UR9, PT ;  /* 0x0000000907007c0c */ /* 0x004fe2000bf06270 */
[----:B-1----:R-:W-:-:S05]  /*00a0*/  IMAD R0, R0, UR4, R3 ;  /* 0x0000000400007c24 */ /* 0x002fca000f8e0203 */
[----:B------:R-:W-:-:S13]  /*00b0*/  ISETP.GE.OR P0, PT, R0, UR8, P0 ;  /* 0x0000000800007c0c */ /* 0x000fda0008706670 */
[----:B------:R-:W-:Y:S05]  /*00c0*/  @P0 EXIT ;  /* 0x000000000000094d */ /* 0x000fea0003800000 */
[----:B------:R-:W0:Y:S01]  /*00d0*/  LDCU.64 UR10, c[0x0][0x3a0] ;  /* 0x00007400ff0a77ac */ /* 0x000e220008000a00 */
[----:B------:R-:W1:Y:S01]  /*00e0*/  LDCU.64 UR4, c[0x0][0x398] ;  /* 0x00007300ff0477ac */ /* 0x000e620008000a00 */
[----:B0-----:R-:W-:Y:S01]  /*00f0*/  ISETP.GE.AND P0, PT, R7, UR11, PT ;  /* 0x0000000b07007c0c */ /* 0x001fe2000bf06270 */
[----:B-1----:R-:W-:-:S03]  /*0100*/  UIADD3 UR4, UPT, UPT, UR10, UR4, URZ ;  /* 0x000000040a047290 */ /* 0x002fc6000fffe0ff */
[----:B------:R-:W-:Y:S01]  /*0110*/  ISETP.LT.OR P0, PT, R0, UR10, !P0 ;  /* 0x0000000a00007c0c */ /* 0x000fe2000c701670 */
[----:B------:R-:W-:-:S03]  /*0120*/  UIADD3 UR6, UPT, UPT, UR11, UR5, URZ ;  /* 0x000000050b067290 */ /* 0x000fc6000fffe0ff */
[----:B------:R-:W-:-:S04]  /*0130*/  ISETP.GE.OR P0, PT, R0, UR4, P0 ;  /* 0x0000000400007c0c */ /* 0x000fc80008706670 */
[----:B------:R-:W-:-:S04]  /*0140*/  ISETP.GE.OR P0, PT, R7, UR6, P0 ;  /* 0x0000000607007c0c */ /* 0x000fc80008706670 */
[----:B------:R-:W0:Y:S09]  /*0150*/  LDCU.64 UR6, c[0x0][0x358] ;  /* 0x00006b00ff0677ac */ /* 0x000e320008000a00 */
[----:B------:R-:W-:Y:S05]  /*0160*/  @P0 BRA `(.L_x_76) ;  /* 0x0000000000300947 */ /* 0x000fea0003800000 */
[----:B------:R-:W1:Y:S01]  /*0170*/  LDC.64 R2, c[0x0][0x390] ;  /* 0x0000e400ff027b82 */ /* 0x000e620000000a00 */
[----:B------:R-:W-:Y:S02]  /*0180*/  IADD3 R4, PT, PT, R0, -UR10, RZ ;  /* 0x8000000a00047c10 */ /* 0x000fe4000fffe0ff */
[----:B------:R-:W-:-:S05]  /*0190*/  IADD3 R5, PT, PT, R7, -UR11, RZ ;  /* 0x8000000b07057c10 */ /* 0x000fca000fffe0ff */
[----:B------:R-:W-:-:S04]  /*01a0*/  IMAD R5, R4, UR5, R5 ;  /* 0x0000000504057c24 */ /* 0x000fc8000f8e0205 */
[----:B-1----:R-:W-:Y:S02]  /*01b0*/  IMAD.WIDE R2, R5, 0x4, R2 ;  /* 0x0000000405027825 */ /* 0x002fe400078e0202 */
[----:B------:R-:W1:Y:S03]  /*01c0*/  LDC.64 R4, c[0x0][0x380] ;  /* 0x0000e000ff047b82 */ /* 0x000e660000000a00 */
[----:B0-----:R-:W2:Y:S01]  /*01d0*/  LDG.E R6, desc[UR6][R2.64] ;  /* 0x0000000602067981 */ /* 0x001ea2000c1e1900 */
[----:B------:R-:W-:Y:S02]  /*01e0*/  IMAD R9, R0, UR9, R7 ;  /* 0x0000000900097c24 */ /* 0x000fe4000f8e0207 */
[----:B------:R-:W-:Y:S02]  /*01f0*/  HFMA2 R7, -RZ, RZ, 0, 0 ;  /* 0x00000000ff077431 */ /* 0x000fe400000001ff */
[----:B-1----:R-:W-:-:S05]  /*0200*/  IMAD.WIDE R4, R9, 0x8, R4 ;  /* 0x0000000809047825 */ /* 0x002fca00078e0204 */
[----:B--2---:R-:W-:Y:S01]  /*0210*/  STG.E.64 desc[UR6][R4.64], R6 ;  /* 0x0000000604007986 */ /* 0x004fe2000c101b06 */
[----:B------:R-:W-:Y:S05]  /*0220*/  EXIT ;  /* 0x000000000000794d */ /* 0x000fea0003800000 */
.L_x_76:
[----:B------:R-:W1:Y:S01]  /*0230*/  LDC.64 R2, c[0x0][0x380] ;  /* 0x0000e000ff027b82 */ /* 0x000e620000000a00 */
[----:B------:R-:W-:-:S04]  /*0240*/  IMAD R7, R0, UR9, R7 ;  /* 0x0000000900077c24 */ /* 0x000fc8000f8e0207 */
[----:B-1----:R-:W-:-:S05]  /*0250*/  IMAD.WIDE R2, R7, 0x8, R2 ;  /* 0x0000000807027825 */ /* 0x002fca00078e0202 */
[----:B0-----:R-:W-:Y:S01]  /*0260*/  STG.E.64 desc[UR6][R2.64], RZ ;  /* 0x000000ff02007986 */ /* 0x001fe2000c101b06 */
[----:B------:R-:W-:Y:S05]  /*0270*/  EXIT ;  /* 0x000000000000794d */ /* 0x000fea0003800000 */
.L_x_77:
        /* <DEDUP_REMOVED lines=16> */
.L_x_106:


//--------------------- .text._Z13zeroPadKernelPfiiS_iiii --------------------------
	.section	.text._Z13zeroPadKernelPfiiS_iiii,"ax",@progbits
	.align	128
        .global         _Z13zeroPadKernelPfiiS_iiii
        .type           _Z13zeroPadKernelPfiiS_iiii,@function
        .size           _Z13zeroPadKernelPfiiS_iiii,(.L_x_107 - _Z13zeroPadKernelPfiiS_iiii)
        .other          _Z13zeroPadKernelPfiiS_iiii,@"STO_CUDA_ENTRY STV_DEFAULT"
_Z13zeroPadKernelPfiiS_iiii:
.text._Z13zeroPadKernelPfiiS_iiii:
        /* <DEDUP_REMOVED lines=28> */
[----:B------:R-:W1:Y:S04]  /*01c0*/  LDC.64 R4, c[0x0][0x380] ;  /* 0x0000e000ff047b82 */ /* 0x000e680000000a00 */
[----:B0-----:R-:W2:Y:S01]  /*01d0*/  LDG.E R3, desc[UR6][R2.64] ;  /* 0x0000000602037981 */ /* 0x001ea2000c1e1900 */
[----:B------:R-:W-:-:S04]  /*01e0*/  IMAD R7, R0, UR9, R7 ;  /* 0x0000000900077c24 */ /* 0x000fc8000f8e0207 */
[----:B-1----:R-:W-:-:S05]  /*01f0*/  IMAD.WIDE R4, R7, 0x4, R4 ;  /* 0x0000000407047825 */ /* 0x002fca00078e0204 */
[----:B--2---:R-:W-:Y:S01]  /*0200*/  STG.E desc[UR6][R4.64], R3 ;  /* 0x0000000304007986 */ /* 0x004fe2000c101906 */
[----:B------:R-:W-:Y:S05]  /*0210*/  EXIT ;  /* 0x000000000000794d */ /* 0x000fea0003800000 */
.L_x_78:
[----:B------:R-:W1:Y:S01]  /*0220*/  LDC.64 R2, c[0x0][0x380] ;  /* 0x0000e000ff027b82 */ /* 0x000e620000000a00 */
[----:B------:R-:W-:-:S04]  /*0230*/  IMAD R7, R0, UR9, R7 ;  /* 0x0000000900077c24 */ /* 0x000fc8000f8e0207 */
[----:B-1----:R-:W-:-:S05]  /*0240*/  IMAD.WIDE R2, R7, 0x4, R2 ;  /* 0x0000000407027825 */ /* 0x002fca00078e0202 */
[----:B0-----:R-:W-:Y:S01]  /*0250*/  STG.E desc[UR6][R2.64], RZ ;  /* 0x000000ff02007986 */ /* 0x001fe2000c101906 */
[----:B------:R-:W-:Y:S05]  /*0260*/  EXIT ;  /* 0x000000000000794d */ /* 0x000fea0003800000 */
.L_x_79:
        /* <DEDUP_REMOVED lines=9> */
.L_x_107:


//--------------------- .text._Z27chop_pad_ComplexKernel_testP6float2jjjPfjjjjjjjjjj --------------------------
	.section	.text._Z27chop_pad_ComplexKernel_testP6float2jjjPfjjjjjjjjjj,"ax",@progbits
	.align	128
        .global         _Z27chop_pad_ComplexKernel_testP6float2jjjPfjjjjjjjjjj
        .type           _Z27chop_pad_ComplexKernel_testP6float2jjjPfjjjjjjjjjj,@function
        .size           _Z27chop_pad_ComplexKernel_testP6float2jjjPfjjjjjjjjjj,(.L_x_108 - _Z27chop_pad_ComplexKernel_testP6float2jjjPfjjjjjjjjjj)
        .other          _Z27chop_pad_ComplexKernel_testP6float2jjjPfjjjjjjjjjj,@"STO_CUDA_ENTRY STV_DEFAULT"
_Z27chop_pad_ComplexKernel_testP6float2jjjPfjjjjjjjjjj:
.text._Z27chop_pad_ComplexKernel_testP6float2jjjPfjjjjjjjjjj:
[----:B------:R-:W-:Y:S01]  /*0000*/  LDC R1, c[0x0][0x37c] ;  /* 0x0000df00ff017b82 */ /* 0x000fe20000000800 */
[----:B------:R-:W0:Y:S01]  /*0010*/  LDCU.64 UR8, c[0x0][0x388] ;  /* 0x00007100ff0877ac */ /* 0x000e220008000a00 */
[----:B------:R-:W1:Y:S06]  /*0020*/  S2R R7, SR_TID.X ;  /* 0x0000000000077919 */ /* 0x000e6c0000002100 */
[----:B------:R-:W2:Y:S01]  /*0030*/  S2UR UR4, SR_CTAID.X ;  /* 0x00000000000479c3 */ /* 0x000ea20000002500 */
[----:B------:R-:W-:Y:S01]  /*0040*/  IMAD.MOV.U32 R2, RZ, RZ, RZ ;  /* 0x000000ffff027224 */ /* 0x000fe200078e00ff */
[----:B------:R-:W3:Y:S06]  /*0050*/  LDCU UR5, c[0x0][0x390] ;  /* 0x00007200ff0577ac */ /* 0x000eec0008000800 */
[----:B------:R-:W1:Y:S01]  /*0060*/  LDC R4, c[0x0][0x360] ;  /* 0x0000d800ff047b82 */ /* 0x000e620000000800 */
[----:B0-----:R-:W0:Y:S01]  /*0070*/  I2F.U32.RP R0, UR9 ;  /* 0x0000000900007d06 */ /* 0x001e220008209000 */
[----:B------:R-:W-:Y:S01]  /*0080*/  ISETP.NE.U32.AND P1, PT, RZ, UR9, PT ;  /* 0x00000009ff007c0c */ /* 0x000fe2000bf25070 */
[----:B--2---:R-:W-:-:S06]  /*0090*/  ULOP3.LUT UR4, UR4, 0xffffff, URZ, 0xc0, !UPT ;  /* 0x00ffffff04047892 */ /* 0x004fcc000f8ec0ff */
[----:B0-----:R-:W0:Y:S02]  /*00a0*/  MUFU.RCP R0, R0 ;  /* 0x0000000000007308 */ /* 0x001e240000001000 */
[----:B0-----:R-:W-:-:S06]  /*00b0*/  IADD3 R3, PT, PT, R0, 0xffffffe, RZ ;  /* 0x0ffffffe00037810 */ /* 0x001fcc0007ffe0ff */
[----:B------:R-:W0:Y:S02]  /*00c0*/  F2I.FTZ.U32.TRUNC.NTZ R3, R3 ;  /* 0x0000000300037305 */ /* 0x000e24000021f000 */
[----:B0-----:R-:W-:-:S05]  /*00d0*/  IADD3 R5, PT, PT, RZ, -R3, RZ ;  /* 0x80000003ff057210 */ /* 0x001fca0007ffe0ff */
[----:B------:R-:W-:-:S04]  /*00e0*/  IMAD R5, R5, UR9, RZ ;  /* 0x0000000905057c24 */ /* 0x000fc8000f8e02ff */
[----:B------:R-:W-:-:S04]  /*00f0*/  IMAD.HI.U32 R5, R3, R5, R2 ;  /* 0x0000000503057227 */ /* 0x000fc800078e0002 */
[----:B-1----:R-:W-:Y:S01]  /*0100*/  IMAD R2, R4, UR4, R7 ;  /* 0x0000000404027c24 */ /* 0x002fe2000f8e0207 */
[----:B------:R-:W0:Y:S03]  /*0110*/  S2UR UR4, SR_CTAID.Y ;  /* 0x00000000000479c3 */ /* 0x000e260000002600 */
[----:B------:R-:W-:-:S05]  /*0120*/  IMAD.HI.U32 R0, R5, R2, RZ ;  /* 0x0000000205007227 */ /* 0x000fca00078e00ff */
[----:B------:R-:W-:Y:S01]  /*0130*/  IADD3 R5, PT, PT, -R0, RZ, RZ ;  /* 0x000000ff00057210 */ /* 0x000fe20007ffe1ff */
[----:B------:R-:W0:Y:S04]  /*0140*/  LDC R4, c[0x0][0x364] ;  /* 0x0000d900ff047b82 */ /* 0x000e280000000800 */
[----:B------:R-:W-:Y:S02]  /*0150*/  IMAD R3, R5, UR9, R2 ;  /* 0x0000000905037c24 */ /* 0x000fe4000f8e0202 */
[----:B------:R-:W0:Y:S03]  /*0160*/  S2R R5, SR_TID.Y ;  /* 0x0000000000057919 */ /* 0x000e260000002200 */
[----:B------:R-:W-:-:S13]  /*0170*/  ISETP.GE.U32.AND P0, PT, R3, UR9, PT ;  /* 0x0000000903007c0c */ /* 0x000fda000bf06070 */
[----:B------:R-:W-:Y:S01]  /*0180*/  @P0 VIADD R3, R3, -UR9 ;  /* 0x8000000903030c36 */ /* 0x000fe20008000000 */
[----:B------:R-:W-:-:S04]  /*0190*/  @P0 IADD3 R0, PT, PT, R0, 0x1, RZ ;  /* 0x0000000100000810 */ /* 0x000fc80007ffe0ff */
[----:B------:R-:W-:Y:S01]  /*01a0*/  ISETP.GE.U32.AND P2, PT, R3, UR9, PT ;  /* 0x0000000903007c0c */ /* 0x000fe2000bf46070 */
[----:B0-----:R-:W-:-:S12]  /*01b0*/  IMAD R3, R4, UR4, R5 ;  /* 0x0000000404037c24 */ /* 0x001fd8000f8e0205 */
[----:B------:R-:W-:Y:S02]  /*01c0*/  @P2 IADD3 R0, PT, PT, R0, 0x1, RZ ;  /* 0x0000000100002810 */ /* 0x000fe40007ffe0ff */
[----:B------:R-:W-:Y:S02]  /*01d0*/  @!P1 LOP3.LUT R0, RZ, UR9, RZ, 0x33, !PT ;  /* 0x00000009ff009c12 */ /* 0x000fe4000f8e33ff */
[----:B---3--:R-:W-:-:S03]  /*01e0*/  ISETP.GE.U32.AND P0, PT, R3, UR5, PT ;  /* 0x0000000503007c0c */ /* 0x008fc6000bf06070 */
[----:B------:R-:W-:Y:S01]  /*01f0*/  IMAD.MOV R5, RZ, RZ, -R0 ;  /* 0x000000ffff057224 */ /* 0x000fe200078e0a00 */
[----:B------:R-:W-:-:S03]  /*0200*/  ISETP.GE.U32.OR P0, PT, R0, UR8, P0 ;  /* 0x0000000800007c0c */ /* 0x000fc60008706470 */
[----:B------:R-:W-:-:S10]  /*0210*/  IMAD R2, R5, UR9, R2 ;  /* 0x0000000905027c24 */ /* 0x000fd4000f8e0202 */
[----:B------:R-:W-:Y:S05]  /*0220*/  @P0 EXIT ;  /* 0x000000000000094d */ /* 0x000fea0003800000 */
[----:B------:R-:W0:Y:S01]  /*0230*/  LDCU.64 UR10, c[0x0][0x3b0] ;  /* 0x00007600ff0a77ac */ /* 0x000e220008000a00 */
[----:B------:R-:W1:Y:S01]  /*0240*/  LDCU.64 UR4, c[0x0][0x3a8] ;  /* 0x00007500ff0477ac */ /* 0x000e620008000a00 */
[----:B------:R-:W2:Y:S01]  /*0250*/  LDCU.64 UR6, c[0x0][0x358] ;  /* 0x00006b00ff0677ac */ /* 0x000ea20008000a00 */
[----:B0-----:R-:W-:Y:S01]  /*0260*/  ISETP.GE.U32.AND P0, PT, R2, UR11, PT ;  /* 0x0000000b02007c0c */ /* 0x001fe2000bf06070 */
[----:B-1----:R-:W-:-:S03]  /*0270*/  UIADD3 UR4, UPT, UPT, UR10, UR4, URZ ;  /* 0x000000040a047290 */ /* 0x002fc6000fffe0ff */
[----:B------:R-:W-:Y:S01]  /*0280*/  ISETP.LT.U32.OR P0, PT, R0, UR10, !P0 ;  /* 0x0000000a00007c0c */ /* 0x000fe2000c701470 */
[----:B------:R-:W-:-:S03]  /*0290*/  UIADD3 UR5, UPT, UPT, UR11, UR5, URZ ;  /* 0x000000050b057290 */ /* 0x000fc6000fffe0ff */
[----:B------:R-:W-:-:S04]  /*02a0*/  ISETP.GE.U32.OR P0, PT, R0, UR4, P0 ;  /* 0x0000000400007c0c */ /* 0x000fc80008706470 */
[----:B------:R-:W-:-:S13]  /*02b0*/  ISETP.GE.U32.OR P0, PT, R2, UR5, P0 ;  /* 0x0000000502007c0c */ /* 0x000fda0008706470 */
[----:B--2---:R-:W-:Y:S05]  /*02c0*/  @P0 BRA `(.L_x_80) ;  /* 0x0000000000a80947 */ /* 0x004fea0003800000 */
[----:B------:R-:W0:Y:S01]  /*02d0*/  LDCU UR12, c[0x0][0x3bc] ;  /* 0x00007780ff0c77ac */ /* 0x000e220008000800 */
[----:B------:R-:W-:Y:S01]  /*02e0*/  IADD3 R9, PT, PT, R2, -UR11, RZ ;  /* 0x8000000b02097c10 */ /* 0x000fe2000fffe0ff */
[----:B------:R-:W1:Y:S01]  /*02f0*/  LDCU.64 UR4, c[0x0][0x3c0] ;  /* 0x00007800ff0477ac */ /* 0x000e620008000a00 */
[----:B------:R-:W2:Y:S01]  /*0300*/  LDCU UR13, c[0x0][0x3a4] ;  /* 0x00007480ff0d77ac */ /* 0x000ea20008000800 */
[----:B0-----:R-:W0:Y:S01]  /*0310*/  I2F.U32.RP R6, UR12 ;  /* 0x0000000c00067d06 */ /* 0x001e220008209000 */
[----:B------:R-:W-:Y:S01]  /*0320*/  ISETP.NE.U32.AND P2, PT, RZ, UR12, PT ;  /* 0x0000000cff007c0c */ /* 0x000fe2000bf45070 */
[----:B-1----:R-:W-:Y:S02]  /*0330*/  ULOP3.LUT UR4, UR4, 0xffffff, URZ, 0xc0, !UPT ;  /* 0x00ffffff04047892 */ /* 0x002fe4000f8ec0ff */
[----:B------:R-:W-:-:S04]  /*0340*/  ULOP3.LUT UR5, UR5, 0xffffff, URZ, 0xc0, !UPT ;  /* 0x00ffffff05057892 */ /* 0x000fc8000f8ec0ff */
[----:B0-----:R-:W0:Y:S02]  /*0350*/  MUFU.RCP R6, R6 ;  /* 0x0000000600067308 */ /* 0x001e240000001000 */
[----:B0-----:R-:W-:Y:S01]  /*0360*/  IADD3 R4, PT, PT, R6, 0xffffffe, RZ ;  /* 0x0ffffffe06047810 */ /* 0x001fe20007ffe0ff */
[----:B------:R-:W-:-:S05]  /*0370*/  VIADD R6, R0, -UR10 ;  /* 0x8000000a00067c36 */ /* 0x000fca0008000000 */
[----:B------:R0:W1:Y:S02]  /*0380*/  F2I.FTZ.U32.TRUNC.NTZ R5, R4 ;  /* 0x0000000400057305 */ /* 0x000064000021f000 */
[----:B0-----:R-:W-:Y:S01]  /*0390*/  IMAD.MOV.U32 R4, RZ, RZ, RZ ;  /* 0x000000ffff047224 */ /* 0x001fe200078e00ff */
[----:B-1----:R-:W-:-:S05]  /*03a0*/  IADD3 R7, PT, PT, RZ, -R5, RZ ;  /* 0x80000005ff077210 */ /* 0x002fca0007ffe0ff */
[----:B------:R-:W-:-:S04]  /*03b0*/  IMAD R7, R7, UR12, RZ ;  /* 0x0000000c07077c24 */ /* 0x000fc8000f8e02ff */
[----:B------:R-:W-:-:S06]  /*03c0*/  IMAD.HI.U32 R8, R5, R7, R4 ;  /* 0x0000000705087227 */ /* 0x000fcc00078e0004 */
[----:B------:R-:W-:-:S05]  /*03d0*/  IMAD.HI.U32 R8, R8, R3, RZ ;  /* 0x0000000308087227 */ /* 0x000fca00078e00ff */
[----:B------:R-:W-:-:S05]  /*03e0*/  IADD3 R10, PT, PT, -R8, RZ, RZ ;  /* 0x000000ff080a7210 */ /* 0x000fca0007ffe1ff */
[----:B------:R-:W-:-:S05]  /*03f0*/  IMAD R5, R10, UR12, R3 ;  /* 0x0000000c0a057c24 */ /* 0x000fca000f8e0203 */
[----:B------:R-:W-:-:S13]  /*0400*/  ISETP.GE.U32.AND P0, PT, R5, UR12, PT ;  /* 0x0000000c05007c0c */ /* 0x000fda000bf06070 */
[----:B------:R-:W-:Y:S01]  /*0410*/  @P0 IADD3 R5, PT, PT, R5, -UR12, RZ ;  /* 0x8000000c05050c10 */ /* 0x000fe2000fffe0ff */
[----:B------:R-:W-:-:S03]  /*0420*/  @P0 VIADD R8, R8, 0x1 ;  /* 0x0000000108080836 */ /* 0x000fc60000000000 */
[----:B------:R-:W-:Y:S02]  /*0430*/  ISETP.GE.U32.AND P1, PT, R5, UR12, PT ;  /* 0x0000000c05007c0c */ /* 0x000fe4000bf26070 */
[----:B------:R-:W0:Y:S11]  /*0440*/  LDC.64 R4, c[0x0][0x398] ;  /* 0x0000e600ff047b82 */ /* 0x000e360000000a00 */
[----:B------:R-:W-:-:S02]  /*0450*/  @P1 IADD3 R8, PT, PT, R8, 0x1, RZ ;  /* 0x0000000108081810 */ /* 0x000fc40007ffe0ff */
[----:B------:R-:W-:-:S04]  /*0460*/  @!P2 LOP3.LUT R8, RZ, UR12, RZ, 0x33, !PT ;  /* 0x0000000cff08ac12 */ /* 0x000fc8000f8e33ff */
[C---:B------:R-:W-:Y:S02]  /*0470*/  IADD3 R10, PT, PT, -R8.reuse, RZ, RZ ;  /* 0x000000ff080a7210 */ /* 0x040fe40007ffe1ff */
[----:B------:R-:W-:-:S03]  /*0480*/  LOP3.LUT R7, R8, 0xffffff, RZ, 0xc0, !PT ;  /* 0x00ffffff08077812 */ /* 0x000fc600078ec0ff */
[----:B------:R-:W-:Y:S02]  /*0490*/  IMAD R10, R10, UR12, R3 ;  /* 0x0000000c0a0a7c24 */ /* 0x000fe4000f8e0203 */
[----:B------:R-:W-:-:S03]  /*04a0*/  IMAD R6, R7, UR4, R6 ;  /* 0x0000000407067c24 */ /* 0x000fc6000f8e0206 */
[----:B------:R-:W-:-:S05]  /*04b0*/  LOP3.LUT R10, R10, 0xffffff, RZ, 0xc0, !PT ;  /* 0x00ffffff0a0a7812 */ /* 0x000fca00078ec0ff */
[----:B------:R-:W-:-:S04]  /*04c0*/  IMAD R9, R10, UR5, R9 ;  /* 0x000000050a097c24 */ /* 0x000fc8000f8e0209 */
[----:B--2---:R-:W-:Y:S02]  /*04d0*/  IMAD R9, R6, UR13, R9 ;  /* 0x0000000d06097c24 */ /* 0x004fe4000f8e0209 */
[----:B------:R-:W1:Y:S02]  /*04e0*/  LDC.64 R6, c[0x0][0x380] ;  /* 0x0000e000ff067b82 */ /* 0x000e640000000a00 */
[----:B0-----:R-:W-:-:S05]  /*04f0*/  IMAD.WIDE.U32 R4, R9, 0x4, R4 ;  /* 0x0000000409047825 */ /* 0x001fca00078e0004 */
[----:B------:R-:W2:Y:S01]  /*0500*/  LDG.E R8, desc[UR6][R4.64] ;  /* 0x0000000604087981 */ /* 0x000ea2000c1e1900 */
[----:B------:R-:W-:Y:S02]  /*0510*/  IMAD R3, R3, UR8, R0 ;  /* 0x0000000803037c24 */ /* 0x000fe4000f8e0200 */
[----:B------:R-:W-:Y:S02]  /*0520*/  HFMA2 R9, -RZ, RZ, 0, 0 ;  /* 0x00000000ff097431 */ /* 0x000fe400000001ff */
[----:B------:R-:W-:-:S04]  /*0530*/  IMAD R3, R3, UR9, R2 ;  /* 0x0000000903037c24 */ /* 0x000fc8000f8e0202 */
[----:B-1----:R-:W-:-:S05]  /*0540*/  IMAD.WIDE.U32 R2, R3, 0x8, R6 ;  /* 0x0000000803027825 */ /* 0x002fca00078e0006 */
[----:B--2---:R-:W-:Y:S01]  /*0550*/  STG.E.64 desc[UR6][R2.64], R8 ;  /* 0x0000000802007986 */ /* 0x004fe2000c101b06 */
[----:B------:R-:W-:Y:S05]  /*0560*/  EXIT ;  /* 0x000000000000794d */ /* 0x000fea0003800000 */
.L_x_80:
[----:B------:R-:W0:Y:S01]  /*0570*/  LDC.64 R4, c[0x0][0x380] ;  /* 0x0000e000ff047b82 */ /* 0x000e220000000a00 */
[----:B------:R-:W-:-:S04]  /*0580*/  IMAD R3, R3, UR8, R0 ;  /* 0x0000000803037c24 */ /* 0x000fc8000f8e0200 */
[----:B------:R-:W-:-:S04]  /*0590*/  IMAD R3, R3, UR9, R2 ;  /* 0x0000000903037c24 */ /* 0x000fc8000f8e0202 */
[----:B0-----:R-:W-:-:S05]  /*05a0*/  IMAD.WIDE.U32 R4, R3, 0x8, R4 ;  /* 0x0000000803047825 */ /* 0x001fca00078e0004 */
[----:B------:R-:W-:Y:S01]  /*05b0*/  STG.E.64 desc[UR6][R4.64], RZ ;  /* 0x000000ff04007986 */ /* 0x000fe2000c101b06 */
[----:B------:R-:W-:Y:S05]  /*05c0*/  EXIT ;  /* 0x000000000000794d */ /* 0x000fea0003800000 */
.L_x_81:
        /* <DEDUP_REMOVED lines=11> */
.L_x_108:


//--------------------- .text._Z22chop_pad_ComplexKernelP6float2iiiPfiiiiiiiiii --------------------------
	.section	.text._Z22chop_pad_ComplexKernelP6float2iiiPfiiiiiiiiii,"ax",@progbits
	.align	128
        .global         _Z22chop_pad_ComplexKernelP6float2iiiPfiiiiiiiiii
        .type           _Z22chop_pad_ComplexKernelP6float2iiiPfiiiiiiiiii,@function
        .size           _Z22chop_pad_ComplexKernelP6float2iiiPfiiiiiiiiii,(.L_x_109 - _Z22chop_pad_ComplexKernelP6float2iiiPfiiiiiiiiii)
        .other          _Z22chop_pad_ComplexKernelP6float2iiiPfiiiiiiiiii,@"STO_CUDA_ENTRY STV_DEFAULT"
_Z22chop_pad_ComplexKernelP6float2iiiPfiiiiiiiiii:
.text._Z22chop_pad_ComplexKernelP6float2iiiPfiiiiiiiiii:
        /* <DEDUP_REMOVED lines=35> */
[----:B------:R-:W-:-:S06]  /*0230*/  @P0 IADD3 R9, PT, PT, R9, 0x1, RZ ;  /* 0x0000000109090810 */ /* 0x000fcc0007ffe0ff */
[----:B------:R-:W-:Y:S01]  /*0240*/  @!P1 IMAD.MOV R9, RZ, RZ, -R9 ;  /* 0x000000ffff099224 */ /* 0x000fe200078e0a09 */
[----:B------:R-:W-:-:S04]  /*0250*/  @!P2 LOP3.LUT R9, RZ, R2, RZ, 0x33, !PT ;  /* 0x00000002ff09a212 */ /* 0x000fc800078e33ff */
[----:B------:R-:W-:-:S13]  /*0260*/  ISETP.GE.AND P0, PT, R9, UR6, PT ;  /* 0x0000000609007c0c */ /* 0x000fda000bf06270 */
[----:B------:R-:W-:Y:S05]  /*0270*/  @P0 EXIT ;  /* 0x000000000000094d */ /* 0x000fea0003800000 */
[----:B------:R-:W0:Y:S01]  /*0280*/  LDCU.64 UR6, c[0x0][0x3b0] ;  /* 0x00007600ff0677ac */ /* 0x000e220008000a00 */
[----:B------:R-:W1:Y:S01]  /*0290*/  LDCU.64 UR4, c[0x0][0x3a8] ;  /* 0x00007500ff0477ac */ /* 0x000e620008000a00 */
[----:B0-----:R-:W-:-:S05]  /*02a0*/  IMAD R2, R9, R2, UR6 ;  /* 0x0000000609027e24 */ /* 0x001fca000f8e0202 */
[----:B-1----:R-:W-:Y:S01]  /*02b0*/  IADD3 R4, PT, PT, R2, UR4, RZ ;  /* 0x0000000402047c10 */ /* 0x002fe2000fffe0ff */
[----:B------:R-:W-:-:S03]  /*02c0*/  UIADD3 UR4, UPT, UPT, UR7, UR5, URZ ;  /* 0x0000000507047290 */ /* 0x000fc6000fffe0ff */
[----:B------:R-:W-:-:S04]  /*02d0*/  ISETP.GE.AND P0, PT, R5, R4, PT ;  /* 0x000000040500720c */ /* 0x000fc80003f06270 */
[----:B------:R-:W-:-:S04]  /*02e0*/  ISETP.GT.OR P0, PT, R2, R5, P0 ;  /* 0x000000050200720c */ /* 0x000fc80000704670 */
[----:B------:R-:W-:-:S04]  /*02f0*/  ISETP.LT.OR P0, PT, R0, UR7, P0 ;  /* 0x0000000700007c0c */ /* 0x000fc80008701670 */
[----:B------:R-:W-:Y:S01]  /*0300*/  ISETP.GE.OR P0, PT, R0, UR4, P0 ;  /* 0x0000000400007c0c */ /* 0x000fe20008706670 */
[----:B------:R-:W0:-:S12]  /*0310*/  LDCU.64 UR4, c[0x0][0x358] ;  /* 0x00006b00ff0477ac */ /* 0x000e180008000a00 */
[----:B------:R-:W-:Y:S05]  /*0320*/  @P0 BRA `(.L_x_82) ;  /* 0x0000000000ac0947 */ /* 0x000fea0003800000 */
[----:B------:R-:W1:Y:S01]  /*0330*/  LDC R8, c[0x0][0x3bc] ;  /* 0x0000ef00ff087b82 */ /* 0x000e620000000800 */
[----:B------:R-:W2:Y:S01]  /*0340*/  LDCU.64 UR8, c[0x0][0x3c0] ;  /* 0x00007800ff0877ac */ /* 0x000ea20008000a00 */
[----:B------:R-:W3:Y:S01]  /*0350*/  LDCU UR6, c[0x0][0x3a4] ;  /* 0x00007480ff0677ac */ /* 0x000ee20008000800 */
[----:B-1----:R-:W-:-:S04]  /*0360*/  IABS R11, R8 ;  /* 0x00000008000b7213 */ /* 0x002fc80000000000 */
[----:B------:R-:W1:Y:S08]  /*0370*/  I2F.RP R4, R11 ;  /* 0x0000000b00047306 */ /* 0x000e700000209400 */
[----:B-1----:R-:W1:Y:S02]  /*0380*/  MUFU.RCP R4, R4 ;  /* 0x0000000400047308 */ /* 0x002e640000001000 */
[----:B-1----:R-:W-:-:S06]  /*0390*/  VIADD R6, R4, 0xffffffe ;  /* 0x0ffffffe04067836 */ /* 0x002fcc0000000000 */
[----:B------:R1:W4:Y:S02]  /*03a0*/  F2I.FTZ.U32.TRUNC.NTZ R7, R6 ;  /* 0x0000000600077305 */ /* 0x000324000021f000 */
[----:B-1----:R-:W-:Y:S01]  /*03b0*/  IMAD.MOV.U32 R6, RZ, RZ, RZ ;  /* 0x000000ffff067224 */ /* 0x002fe200078e00ff */
[----:B----4-:R-:W-:-:S05]  /*03c0*/  IADD3 R10, PT, PT, RZ, -R7, RZ ;  /* 0x80000007ff0a7210 */ /* 0x010fca0007ffe0ff */
        /* <DEDUP_REMOVED lines=14> */
[----:B------:R-:W-:Y:S02]  /*04b0*/  MOV R4, R7 ;  /* 0x0000000700047202 */ /* 0x000fe40000000f00 */
[----:B------:R-:W1:Y:S03]  /*04c0*/  LDC.64 R6, c[0x0][0x398] ;  /* 0x0000e600ff067b82 */ /* 0x000e660000000a00 */
[----:B------:R-:W-:Y:S01]  /*04d0*/  @!P1 IMAD.MOV R4, RZ, RZ, -R4 ;  /* 0x000000ffff049224 */ /* 0x000fe200078e0a04 */
[----:B------:R-:W-:-:S04]  /*04e0*/  @!P2 LOP3.LUT R4, RZ, R8, RZ, 0x33, !PT ;  /* 0x00000008ff04a212 */ /* 0x000fc800078e33ff */
[C---:B------:R-:W-:Y:S01]  /*04f0*/  IADD3 R10, PT, PT, -R4.reuse, RZ, RZ ;  /* 0x000000ff040a7210 */ /* 0x040fe20007ffe1ff */
[----:B--2---:R-:W-:Y:S02]  /*0500*/  IMAD R11, R4, UR8, R5 ;  /* 0x00000008040b7c24 */ /* 0x004fe4000f8e0205 */
[----:B------:R-:W-:Y:S02]  /*0510*/  VIADD R4, R0, -UR7 ;  /* 0x8000000700047c36 */ /* 0x000fe40008000000 */
[----:B------:R-:W-:Y:S01]  /*0520*/  IMAD R9, R8, R10, R9 ;  /* 0x0000000a08097224 */ /* 0x000fe200078e0209 */
[----:B------:R-:W-:-:S03]  /*0530*/  IADD3 R11, PT, PT, -R2, R11, RZ ;  /* 0x0000000b020b7210 */ /* 0x000fc60007ffe1ff */
[----:B------:R-:W-:Y:S02]  /*0540*/  IMAD R4, R9, UR9, R4 ;  /* 0x0000000909047c24 */ /* 0x000fe4000f8e0204 */
[----:B------:R-:W2:Y:S02]  /*0550*/  LDC.64 R8, c[0x0][0x380] ;  /* 0x0000e000ff087b82 */ /* 0x000ea40000000a00 */
[----:B---3--:R-:W-:-:S04]  /*0560*/  IMAD R11, R11, UR6, R4 ;  /* 0x000000060b0b7c24 */ /* 0x008fc8000f8e0204 */
[----:B-1----:R-:W-:-:S05]  /*0570*/  IMAD.WIDE R6, R11, 0x4, R6 ;  /* 0x000000040b067825 */ /* 0x002fca00078e0206 */
[----:B0-----:R-:W3:Y:S01]  /*0580*/  LDG.E R4, desc[UR4][R6.64] ;  /* 0x0000000406047981 */ /* 0x001ee2000c1e1900 */
[----:B------:R-:W-:Y:S02]  /*0590*/  IMAD R3, R5, R3, R0 ;  /* 0x0000000305037224 */ /* 0x000fe400078e0200 */
[----:B------:R-:W-:Y:S02]  /*05a0*/  IMAD.MOV.U32 R5, RZ, RZ, RZ ;  /* 0x000000ffff057224 */ /* 0x000fe400078e00ff */
[----:B--2---:R-:W-:-:S05]  /*05b0*/  IMAD.WIDE R2, R3, 0x8, R8 ;  /* 0x0000000803027825 */ /* 0x004fca00078e0208 */
[----:B---3--:R-:W-:Y:S01]  /*05c0*/  STG.E.64 desc[UR4][R2.64], R4 ;  /* 0x0000000402007986 */ /* 0x008fe2000c101b04 */
[----:B------:R-:W-:Y:S05]  /*05d0*/  EXIT ;  /* 0x000000000000794d */ /* 0x000fea0003800000 */
.L_x_82:
[----:B------:R-:W1:Y:S01]  /*05e0*/  LDC.64 R6, c[0x0][0x380] ;  /* 0x0000e000ff067b82 */ /* 0x000e620000000a00 */
[----:B------:R-:W-:-:S04]  /*05f0*/  IMAD R3, R5, R3, R0 ;  /* 0x0000000305037224 */ /* 0x000fc800078e0200 */
[----:B-1----:R-:W-:-:S05]  /*0600*/  IMAD.WIDE R6, R3, 0x8, R6 ;  /* 0x0000000803067825 */ /* 0x002fca00078e0206 */
[----:B0-----:R-:W-:Y:S01]  /*0610*/  STG.E.64 desc[UR4][R6.64], RZ ;  /* 0x000000ff06007986 */ /* 0x001fe2000c101b04 */
[----:B------:R-:W-:Y:S05]  /*0620*/  EXIT ;  /* 0x000000000000794d */ /* 0x000fea0003800000 */
.L_x_83:
        /* <DEDUP_REMOVED lines=13> */
.L_x_109:


//--------------------- .text._Z20chop_pad_Kernel_testPfjjjS_jjjjjjjjjj --------------------------
	.section	.text._Z20chop_pad_Kernel_testPfjjjS_jjjjjjjjjj,"ax",@progbits
	.align	128
        .global         _Z20chop_pad_Kernel_testPfjjjS_jjjjjjjjjj
        .type           _Z20chop_pad_Kernel_testPfjjjS_jjjjjjjjjj,@function
        .size           _Z20chop_pad_Kernel_testPfjjjS_jjjjjjjjjj,(.L_x_110 - _Z20chop_pad_Kernel_testPfjjjS_jjjjjjjjjj)
        .other          _Z20chop_pad_Kernel_testPfjjjS_jjjjjjjjjj,@"STO_CUDA_ENTRY STV_DEFAULT"
_Z20chop_pad_Kernel_testPfjjjS_jjjjjjjjjj:
.text._Z20chop_pad_Kernel_testPfjjjS_jjjjjjjjjj:
        /* <DEDUP_REMOVED lines=28> */
[----:B------:R-:W-:Y:S01]  /*01c0*/  @P2 VIADD R0, R0, 0x1 ;  /* 0x0000000100002836 */ /* 0x000fe20000000000 */
[----:B------:R-:W-:Y:S02]  /*01d0*/  @!P1 LOP3.LUT R0, RZ, UR9, RZ, 0x33, !PT ;  /* 0x00000009ff009c12 */ /* 0x000fe4000f8e33ff */
[----:B---3--:R-:W-:Y:S02]  /*01e0*/  ISETP.GE.U32.AND P0, PT, R3, UR5, PT ;  /* 0x0000000503007c0c */ /* 0x008fe4000bf06070 */
[C---:B------:R-:W-:Y:S02]  /*01f0*/  IADD3 R5, PT, PT, -R0.reuse, RZ, RZ ;  /* 0x000000ff00057210 */ /* 0x040fe40007ffe1ff */
        /* <DEDUP_REMOVED lines=22> */
[----:B0-----:R-:W-:Y:S02]  /*0360*/  IADD3 R4, PT, PT, R6, 0xffffffe, RZ ;  /* 0x0ffffffe06047810 */ /* 0x001fe40007ffe0ff */
[----:B------:R-:W-:-:S04]  /*0370*/  IADD3 R6, PT, PT, R0, -UR10, RZ ;  /* 0x8000000a00067c10 */ /* 0x000fc8000fffe0ff */
[----:B------:R0:W1:Y:S02]  /*0380*/  F2I.FTZ.U32.TRUNC.NTZ R5, R4 ;  /* 0x0000000400057305 */ /* 0x000064000021f000 */
[----:B0-----:R-:W-:Y:S02]  /*0390*/  HFMA2 R4, -RZ, RZ, 0, 0 ;  /* 0x00000000ff047431 */ /* 0x001fe400000001ff */
[----:B-1----:R-:W-:-:S04]  /*03a0*/  IMAD.MOV R7, RZ, RZ, -R5 ;  /* 0x000000ffff077224 */ /* 0x002fc800078e0a05 */
[----:B------:R-:W-:-:S04]  /*03b0*/  IMAD R7, R7, UR12, RZ ;  /* 0x0000000c07077c24 */ /* 0x000fc8000f8e02ff */
[----:B------:R-:W-:-:S06]  /*03c0*/  IMAD.HI.U32 R8, R5, R7, R4 ;  /* 0x0000000705087227 */ /* 0x000fcc00078e0004 */
[----:B------:R-:W-:-:S05]  /*03d0*/  IMAD.HI.U32 R8, R8, R3, RZ ;  /* 0x0000000308087227 */ /* 0x000fca00078e00ff */
[----:B------:R-:W-:-:S05]  /*03e0*/  IADD3 R10, PT, PT, -R8, RZ, RZ ;  /* 0x000000ff080a7210 */ /* 0x000fca0007ffe1ff */
[----:B------:R-:W-:-:S05]  /*03f0*/  IMAD R5, R10, UR12, R3 ;  /* 0x0000000c0a057c24 */ /* 0x000fca000f8e0203 */
[----:B------:R-:W-:-:S13]  /*0400*/  ISETP.GE.U32.AND P0, PT, R5, UR12, PT ;  /* 0x0000000c05007c0c */ /* 0x000fda000bf06070 */
[----:B------:R-:W-:Y:S01]  /*0410*/  @P0 VIADD R5, R5, -UR12 ;  /* 0x8000000c05050c36 */ /* 0x000fe20008000000 */
[----:B------:R-:W-:-:S04]  /*0420*/  @P0 IADD3 R8, PT, PT, R8, 0x1, RZ ;  /* 0x0000000108080810 */ /* 0x000fc80007ffe0ff */
[----:B------:R-:W-:Y:S02]  /*0430*/  ISETP.GE.U32.AND P1, PT, R5, UR12, PT ;  /* 0x0000000c05007c0c */ /* 0x000fe4000bf26070 */
[----:B------:R-:W0:Y:S11]  /*0440*/  LDC.64 R4, c[0x0][0x398] ;  /* 0x0000e600ff047b82 */ /* 0x000e360000000a00 */
[----:B------:R-:W-:-:S02]  /*0450*/  @P1 IADD3 R8, PT, PT, R8, 0x1, RZ ;  /* 0x0000000108081810 */ /* 0x000fc40007ffe0ff */
[----:B------:R-:W-:-:S04]  /*0460*/  @!P2 LOP3.LUT R8, RZ, UR12, RZ, 0x33, !PT ;  /* 0x0000000cff08ac12 */ /* 0x000fc8000f8e33ff */
[----:B------:R-:W-:Y:S01]  /*0470*/  LOP3.LUT R7, R8, 0xffffff, RZ, 0xc0, !PT ;  /* 0x00ffffff08077812 */ /* 0x000fe200078ec0ff */
[----:B------:R-:W-:-:S04]  /*0480*/  IMAD.MOV R10, RZ, RZ, -R8 ;  /* 0x000000ffff0a7224 */ /* 0x000fc800078e0a08 */
[----:B------:R-:W-:Y:S02]  /*0490*/  IMAD R10, R10, UR12, R3 ;  /* 0x0000000c0a0a7c24 */ /* 0x000fe4000f8e0203 */
[----:B------:R-:W-:-:S03]  /*04a0*/  IMAD R6, R7, UR4, R6 ;  /* 0x0000000407067c24 */ /* 0x000fc6000f8e0206 */
[----:B------:R-:W-:-:S05]  /*04b0*/  LOP3.LUT R10, R10, 0xffffff, RZ, 0xc0, !PT ;  /* 0x00ffffff0a0a7812 */ /* 0x000fca00078ec0ff */
[----:B------:R-:W-:-:S04]  /*04c0*/  IMAD R9, R10, UR5, R9 ;  /* 0x000000050a097c24 */ /* 0x000fc8000f8e0209 */
[----:B--2---:R-:W-:Y:S02]  /*04d0*/  IMAD R9, R6, UR13, R9 ;  /* 0x0000000d06097c24 */ /* 0x004fe4000f8e0209 */
[----:B------:R-:W1:Y:S02]  /*04e0*/  LDC.64 R6, c[0x0][0x380] ;  /* 0x0000e000ff067b82 */ /* 0x000e640000000a00 */
[----:B0-----:R-:W-:-:S06]  /*04f0*/  IMAD.WIDE.U32 R4, R9, 0x4, R4 ;  /* 0x0000000409047825 */ /* 0x001fcc00078e0004 */
[----:B------:R-:W2:Y:S01]  /*0500*/  LDG.E R5, desc[UR6][R4.64] ;  /* 0x0000000604057981 */ /* 0x000ea2000c1e1900 */
[----:B------:R-:W-:-:S04]  /*0510*/  IMAD R3, R3, UR8, R0 ;  /* 0x0000000803037c24 */ /* 0x000fc8000f8e0200 */
[----:B------:R-:W-:-:S04]  /*0520*/  IMAD R3, R3, UR9, R2 ;  /* 0x0000000903037c24 */ /* 0x000fc8000f8e0202 */
[----:B-1----:R-:W-:-:S05]  /*0530*/  IMAD.WIDE.U32 R2, R3, 0x4, R6 ;  /* 0x0000000403027825 */ /* 0x002fca00078e0006 */
[----:B--2---:R-:W-:Y:S01]  /*0540*/  STG.E desc[UR6][R2.64], R5 ;  /* 0x0000000502007986 */ /* 0x004fe2000c101906 */
[----:B------:R-:W-:Y:S05]  /*0550*/  EXIT ;  /* 0x000000000000794d */ /* 0x000fea0003800000 */
.L_x_84:
[----:B------:R-:W0:Y:S01]  /*0560*/  LDC.64 R4, c[0x0][0x380] ;  /* 0x0000e000ff047b82 */ /* 0x000e220000000a00 */
[----:B------:R-:W-:-:S04]  /*0570*/  IMAD R3, R3, UR8, R0 ;  /* 0x0000000803037c24 */ /* 0x000fc8000f8e0200 */
[----:B------:R-:W-:-:S04]  /*0580*/  IMAD R3, R3, UR9, R2 ;  /* 0x0000000903037c24 */ /* 0x000fc8000f8e0202 */
[----:B0-----:R-:W-:-:S05]  /*0590*/  IMAD.WIDE.U32 R4, R3, 0x4, R4 ;  /* 0x0000000403047825 */ /* 0x001fca00078e0004 */
[----:B------:R-:W-:Y:S01]  /*05a0*/  STG.E desc[UR6][R4.64], RZ ;  /* 0x000000ff04007986 */ /* 0x000fe2000c101906 */
[----:B------:R-:W-:Y:S05]  /*05b0*/  EXIT ;  /* 0x000000000000794d */ /* 0x000fea0003800000 */
.L_x_85:
        /* <DEDUP_REMOVED lines=12> */
.L_x_110:


//--------------------- .text._Z15chop_pad_KernelPfiiiS_iiiiiiiiii --------------------------
	.section	.text._Z15chop_pad_KernelPfiiiS_iiiiiiiiii,"ax",@progbits
	.align	128
        .global         _Z15chop_pad_KernelPfiiiS_iiiiiiiiii
        .type           _Z15chop_pad_KernelPfiiiS_iiiiiiiiii,@function
        .size           _Z15chop_pad_KernelPfiiiS_iiiiiiiiii,(.L_x_111 - _Z15chop_pad_KernelPfiiiS_iiiiiiiiii)
        .other          _Z15chop_pad_KernelPfiiiS_iiiiiiiiii,@"STO_CUDA_ENTRY STV_DEFAULT"
_Z15chop_pad_KernelPfiiiS_iiiiiiiiii:
.text._Z15chop_pad_KernelPfiiiS_iiiiiiiiii:
        /* <DEDUP_REMOVED lines=35> */
[----:B------:R-:W-:-:S06]  /*0230*/  @P0 VIADD R9, R9, 0x1 ;  /* 0x0000000109090836 */ /* 0x000fcc0000000000 */
[----:B------:R-:W-:Y:S02]  /*0240*/  @!P1 IADD3 R9, PT, PT, -R9, RZ, RZ ;  /* 0x000000ff09099210 */ /* 0x000fe40007ffe1ff */
[----:B------:R-:W-:-:S04]  /*0250*/  @!P2 LOP3.LUT R9, RZ, R2, RZ, 0x33, !PT ;  /* 0x00000002ff09a212 */ /* 0x000fc800078e33ff */
[----:B------:R-:W-:-:S13]  /*0260*/  ISETP.GE.AND P0, PT, R9, UR6, PT ;  /* 0x0000000609007c0c */ /* 0x000fda000bf06270 */
[----:B------:R-:W-:Y:S05]  /*0270*/  @P0 EXIT ;  /* 0x000000000000094d */ /* 0x000fea0003800000 */
[----:B------:R-:W0:Y:S01]  /*0280*/  LDCU.64 UR6, c[0x0][0x3b0] ;  /* 0x00007600ff0677ac */ /* 0x000e220008000a00 */
[----:B------:R-:W1:Y:S01]  /*0290*/  LDCU.64 UR4, c[0x0][0x3a8] ;  /* 0x00007500ff0477ac */ /* 0x000e620008000a00 */
[----:B0-----:R-:W-:-:S04]  /*02a0*/  IMAD R2, R9, R2, UR6 ;  /* 0x0000000609027e24 */ /* 0x001fc8000f8e0202 */
[----:B-1----:R-:W-:Y:S01]  /*02b0*/  VIADD R4, R2, UR4 ;  /* 0x0000000402047c36 */ /* 0x002fe20008000000 */
[----:B------:R-:W-:-:S04]  /*02c0*/  UIADD3 UR4, UPT, UPT, UR7, UR5, URZ ;  /* 0x0000000507047290 */ /* 0x000fc8000fffe0ff */
        /* <DEDUP_REMOVED lines=12> */
[----:B-1----:R-:W-:-:S06]  /*0390*/  IADD3 R6, PT, PT, R4, 0xffffffe, RZ ;  /* 0x0ffffffe04067810 */ /* 0x002fcc0007ffe0ff */
[----:B------:R1:W4:Y:S02]  /*03a0*/  F2I.FTZ.U32.TRUNC.NTZ R7, R6 ;  /* 0x0000000600077305 */ /* 0x000324000021f000 */
[----:B-1----:R-:W-:Y:S02]  /*03b0*/  HFMA2 R6, -RZ, RZ, 0, 0 ;  /* 0x00000000ff067431 */ /* 0x002fe400000001ff */
[----:B----4-:R-:W-:-:S04]  /*03c0*/  IMAD.MOV R10, RZ, RZ, -R7 ;  /* 0x000000ffff0a7224 */ /* 0x010fc800078e0a07 */
        /* <DEDUP_REMOVED lines=14> */
[----:B------:R-:W-:Y:S02]  /*04b0*/  IMAD.MOV.U32 R4, RZ, RZ, R7 ;  /* 0x000000ffff047224 */ /* 0x000fe400078e0007 */
[----:B------:R-:W1:Y:S03]  /*04c0*/  LDC.64 R6, c[0x0][0x398] ;  /* 0x0000e600ff067b82 */ /* 0x000e660000000a00 */
[----:B------:R-:W-:Y:S02]  /*04d0*/  @!P1 IADD3 R4, PT, PT, -R4, RZ, RZ ;  /* 0x000000ff04049210 */ /* 0x000fe40007ffe1ff */
[----:B------:R-:W-:-:S05]  /*04e0*/  @!P2 LOP3.LUT R4, RZ, R8, RZ, 0x33, !PT ;  /* 0x00000008ff04a212 */ /* 0x000fca00078e33ff */
[----:B------:R-:W-:Y:S02]  /*04f0*/  IMAD.MOV R10, RZ, RZ, -R4 ;  /* 0x000000ffff0a7224 */ /* 0x000fe400078e0a04 */
[----:B--2---:R-:W-:Y:S01]  /*0500*/  IMAD R11, R4, UR8, R5 ;  /* 0x00000008040b7c24 */ /* 0x004fe2000f8e0205 */
[----:B------:R-:W-:Y:S01]  /*0510*/  IADD3 R4, PT, PT, R0, -UR7, RZ ;  /* 0x8000000700047c10 */ /* 0x000fe2000fffe0ff */
[----:B------:R-:W-:Y:S02]  /*0520*/  IMAD R9, R8, R10, R9 ;  /* 0x0000000a08097224 */ /* 0x000fe400078e0209 */
[----:B------:R-:W-:Y:S02]  /*0530*/  IMAD.IADD R11, R11, 0x1, -R2 ;  /* 0x000000010b0b7824 */ /* 0x000fe400078e0a02 */
[----:B------:R-:W-:Y:S02]  /*0540*/  IMAD R4, R9, UR9, R4 ;  /* 0x0000000909047c24 */ /* 0x000fe4000f8e0204 */
[----:B------:R-:W2:Y:S02]  /*0550*/  LDC.64 R8, c[0x0][0x380] ;  /* 0x0000e000ff087b82 */ /* 0x000ea40000000a00 */
[----:B---3--:R-:W-:-:S04]  /*0560*/  IMAD R11, R11, UR6, R4 ;  /* 0x000000060b0b7c24 */ /* 0x008fc8000f8e0204 */
[----:B-1----:R-:W-:-:S06]  /*0570*/  IMAD.WIDE R6, R11, 0x4, R6 ;  /* 0x000000040b067825 */ /* 0x002fcc00078e0206 */
[----:B0-----:R-:W3:Y:S01]  /*0580*/  LDG.E R7, desc[UR4][R6.64] ;  /* 0x0000000406077981 */ /* 0x001ee2000c1e1900 */
[----:B------:R-:W-:-:S04]  /*0590*/  IMAD R3, R5, R3, R0 ;  /* 0x0000000305037224 */ /* 0x000fc800078e0200 */
[----:B--2---:R-:W-:-:S05]  /*05a0*/  IMAD.WIDE R2, R3, 0x4, R8 ;  /* 0x0000000403027825 */ /* 0x004fca00078e0208 */
[----:B---3--:R-:W-:Y:S01]  /*05b0*/  STG.E desc[UR4][R2.64], R7 ;  /* 0x0000000702007986 */ /* 0x008fe2000c101904 */
[----:B------:R-:W-:Y:S05]  /*05c0*/  EXIT ;  /* 0x000000000000794d */ /* 0x000fea0003800000 */
.L_x_86:
[----:B------:R-:W1:Y:S01]  /*05d0*/  LDC.64 R6, c[0x0][0x380] ;  /* 0x0000e000ff067b82 */ /* 0x000e620000000a00 */
[----:B------:R-:W-:-:S04]  /*05e0*/  IMAD R3, R5, R3, R0 ;  /* 0x0000000305037224 */ /* 0x000fc800078e0200 */
[----:B-1----:R-:W-:-:S05]  /*05f0*/  IMAD.WIDE R6, R3, 0x4, R6 ;  /* 0x0000000403067825 */ /* 0x002fca00078e0206 */
[----:B0-----:R-:W-:Y:S01]  /*0600*/  STG.E desc[UR4][R6.64], RZ ;  /* 0x000000ff06007986 */ /* 0x001fe2000c101904 */
[----:B------:R-:W-:Y:S05]  /*0610*/  EXIT ;  /* 0x000000000000794d */ /* 0x000fea0003800000 */
.L_x_87:
        /* <DEDUP_REMOVED lines=14> */
.L_x_111:


//--------------------- .text._Z26chop_mod_pad_ComplexKernelP6float2iiiPfiiS1_iiiiiiii --------------------------
	.section	.text._Z26chop_mod_pad_ComplexKernelP6float2iiiPfiiS1_iiiiiiii,"ax",@progbits
	.align	128
        .global         _Z26chop_mod_pad_ComplexKernelP6float2iiiPfiiS1_iiiiiiii
        .type           _Z26chop_mod_pad_ComplexKernelP6float2iiiPfiiS1_iiiiiiii,@function
        .size           _Z26chop_mod_pad_ComplexKernelP6float2iiiPfiiS1_iiiiiiii,(.L_x_112 - _Z26chop_mod_pad_ComplexKernelP6float2iiiPfiiS1_iiiiiiii)
        .other          _Z26chop_mod_pad_ComplexKernelP6float2iiiPfiiS1_iiiiiiii,@"STO_CUDA_ENTRY STV_DEFAULT"
_Z26chop_mod_pad_ComplexKernelP6float2iiiPfiiS1_iiiiiiii:
.text._Z26chop_mod_pad_ComplexKernelP6float2iiiPfiiS1_iiiiiiii:
        /* <DEDUP_REMOVED lines=18> */
[----:B0-----:R-:W-:-:S06]  /*0120*/  IADD3 R6, PT, PT, R4, 0xffffffe, RZ ;  /* 0x0ffffffe04067810 */ /* 0x001fcc0007ffe0ff */
        /* <DEDUP_REMOVED lines=21> */
[----:B------:R-:W0:Y:S02]  /*0280*/  LDCU.128 UR8, c[0x0][0x3b0] ;  /* 0x00007600ff0877ac */ /* 0x000e240008000c00 */
[----:B0-----:R-:W-:Y:S01]  /*0290*/  IMAD R4, R11, R2, UR10 ;  /* 0x0000000a0b047e24 */ /* 0x001fe2000f8e0202 */
[----:B------:R-:W-:-:S03]  /*02a0*/  UIADD3 UR4, UPT, UPT, UR11, UR9, URZ ;  /* 0x000000090b047290 */ /* 0x000fc6000fffe0ff */
[----:B------:R-:W-:-:S05]  /*02b0*/  VIADD R6, R4, UR8 ;  /* 0x0000000804067c36 */ /* 0x000fca0008000000 */
        /* <DEDUP_REMOVED lines=8> */
[----:B------:R-:W-:Y:S01]  /*0340*/  IADD3 R2, PT, PT, -R2, UR8, RZ ;  /* 0x0000000802027c10 */ /* 0x000fe2000fffe1ff */
[----:B------:R-:W-:Y:S01]  /*0350*/  VIADD R15, R0, -UR11 ;  /* 0x8000000b000f7c36 */ /* 0x000fe20008000000 */
        /* <DEDUP_REMOVED lines=10> */
[----:B------:R-:W-:Y:S01]  /*0400*/  IMAD.HI.U32 R7, R7, R13, R6 ;  /* 0x0000000d07077227 */ /* 0x000fe200078e0006 */
[----:B------:R-:W-:Y:S02]  /*0410*/  LOP3.LUT R6, R11, R10, RZ, 0x3c, !PT ;  /* 0x0000000a0b067212 */ /* 0x000fe400078e3cff */
[----:B------:R-:W-:Y:S02]  /*0420*/  IADD3 R13, PT, PT, R5, -UR10, RZ ;  /* 0x8000000a050d7c10 */ /* 0x000fe4000fffe0ff */
[----:B------:R-:W-:Y:S01]  /*0430*/  ISETP.GE.AND P1, PT, R6, RZ, PT ;  /* 0x000000ff0600720c */ /* 0x000fe20003f26270 */
[----:B------:R-:W-:-:S04]  /*0440*/  IMAD.HI.U32 R7, R7, R12, RZ ;  /* 0x0000000c07077227 */ /* 0x000fc800078e00ff */
[----:B------:R-:W-:Y:S02]  /*0450*/  IMAD.MOV R8, RZ, RZ, -R7 ;  /* 0x000000ffff087224 */ /* 0x000fe400078e0a07 */
[----:B------:R-:W-:Y:S02]  /*0460*/  IMAD R2, R11, R2, R13 ;  /* 0x000000020b027224 */ /* 0x000fe400078e020d */
[----:B------:R-:W-:-:S05]  /*0470*/  IMAD R8, R9, R8, R12 ;  /* 0x0000000809087224 */ /* 0x000fca00078e020c */
[----:B------:R-:W-:-:S13]  /*0480*/  ISETP.GT.U32.AND P2, PT, R9, R8, PT ;  /* 0x000000080900720c */ /* 0x000fda0003f44070 */
[-C--:B------:R-:W-:Y:S01]  /*0490*/  @!P2 IADD3 R8, PT, PT, R8, -R9.reuse, RZ ;  /* 0x800000090808a210 */ /* 0x080fe20007ffe0ff */
[----:B------:R-:W-:Y:S01]  /*04a0*/  @!P2 VIADD R7, R7, 0x1 ;  /* 0x000000010707a836 */ /* 0x000fe20000000000 */
[----:B------:R-:W-:Y:S02]  /*04b0*/  ISETP.NE.AND P2, PT, R10, RZ, PT ;  /* 0x000000ff0a00720c */ /* 0x000fe40003f45270 */
[----:B------:R-:W-:Y:S02]  /*04c0*/  ISETP.GE.U32.AND P0, PT, R8, R9, PT ;  /* 0x000000090800720c */ /* 0x000fe40003f06070 */
[----:B------:R-:W1:Y:S11]  /*04d0*/  LDC.64 R8, c[0x0][0x3a8] ;  /* 0x0000ea00ff087b82 */ /* 0x000e760000000a00 */
[----:B------:R-:W-:-:S05]  /*04e0*/  @P0 IADD3 R7, PT, PT, R7, 0x1, RZ ;  /* 0x0000000107070810 */ /* 0x000fca0007ffe0ff */
[----:B------:R-:W-:Y:S02]  /*04f0*/  IMAD.MOV.U32 R12, RZ, RZ, R7 ;  /* 0x000000ffff0c7224 */ /* 0x000fe400078e0007 */
[----:B------:R-:W4:Y:S03]  /*0500*/  LDC.64 R6, c[0x0][0x398] ;  /* 0x0000e600ff067b82 */ /* 0x000f260000000a00 */
[----:B------:R-:W-:Y:S02]  /*0510*/  @!P1 IADD3 R12, PT, PT, -R12, RZ, RZ ;  /* 0x000000ff0c0c9210 */ /* 0x000fe40007ffe1ff */
[----:B------:R-:W-:-:S05]  /*0520*/  @!P2 LOP3.LUT R12, RZ, R10, RZ, 0x33, !PT ;  /* 0x0000000aff0ca212 */ /* 0x000fca00078e33ff */
[----:B------:R-:W-:Y:S02]  /*0530*/  IMAD.MOV R14, RZ, RZ, -R12 ;  /* 0x000000ffff0e7224 */ /* 0x000fe400078e0a0c */
[----:B--2---:R-:W-:Y:S02]  /*0540*/  IMAD R17, R12, UR6, R5 ;  /* 0x000000060c117c24 */ /* 0x004fe4000f8e0205 */
[----:B------:R-:W-:-:S03]  /*0550*/  IMAD R10, R10, R14, R11 ;  /* 0x0000000e0a0a7224 */ /* 0x000fc600078e020b */
[----:B------:R-:W-:Y:S01]  /*0560*/  IADD3 R17, PT, PT, -R4, R17, RZ ;  /* 0x0000001104117210 */ /* 0x000fe20007ffe1ff */
[--C-:B------:R-:W-:Y:S02]  /*0570*/  IMAD R10, R10, UR7, R15.reuse ;  /* 0x000000070a0a7c24 */ /* 0x100fe4000f8e020f */
[----:B------:R-:W-:Y:S02]  /*0580*/  IMAD R15, R2, UR9, R15 ;  /* 0x00000009020f7c24 */ /* 0x000fe4000f8e020f */
[----:B---3--:R-:W-:Y:S02]  /*0590*/  IMAD R17, R17, UR12, R10 ;  /* 0x0000000c11117c24 */ /* 0x008fe4000f8e020a */
[----:B-1----:R-:W-:Y:S01]  /*05a0*/  IMAD.WIDE R8, R15, 0x4, R8 ;  /* 0x000000040f087825 */ /* 0x002fe200078e0208 */
[----:B------:R-:W1:Y:S03]  /*05b0*/  LDC.64 R10, c[0x0][0x380] ;  /* 0x0000e000ff0a7b82 */ /* 0x000e660000000a00 */
[----:B----4-:R-:W-:-:S02]  /*05c0*/  IMAD.WIDE R6, R17, 0x4, R6 ;  /* 0x0000000411067825 */ /* 0x010fc400078e0206 */
[----:B0-----:R-:W2:Y:S04]  /*05d0*/  LDG.E R8, desc[UR4][R8.64] ;  /* 0x0000000408087981 */ /* 0x001ea8000c1e1900 */
[----:B------:R-:W2:Y:S01]  /*05e0*/  LDG.E R7, desc[UR4][R6.64] ;  /* 0x0000000406077981 */ /* 0x000ea2000c1e1900 */
[----:B------:R-:W-:Y:S02]  /*05f0*/  IMAD R3, R5, R3, R0 ;  /* 0x0000000305037224 */ /* 0x000fe400078e0200 */
[----:B------:R-:W-:Y:S02]  /*0600*/  IMAD.MOV.U32 R5, RZ, RZ, RZ ;  /* 0x000000ffff057224 */ /* 0x000fe400078e00ff */
[----:B-1----:R-:W-:-:S04]  /*0610*/  IMAD.WIDE R2, R3, 0x8, R10 ;  /* 0x0000000803027825 */ /* 0x002fc800078e020a */
[----:B--2---:R-:W-:-:S05]  /*0620*/  FMUL R4, R8, R7 ;  /* 0x0000000708047220 */ /* 0x004fca0000400000 */
[----:B------:R-:W-:Y:S01]  /*0630*/  STG.E.64 desc[UR4][R2.64], R4 ;  /* 0x0000000402007986 */ /* 0x000fe2000c101b04 */
[----:B------:R-:W-:Y:S05]  /*0640*/  EXIT ;  /* 0x000000000000794d */ /* 0x000fea0003800000 */
.L_x_88:
[----:B------:R-:W1:Y:S01]  /*0650*/  LDC.64 R6, c[0x0][0x380] ;  /* 0x0000e000ff067b82 */ /* 0x000e620000000a00 */
[----:B------:R-:W-:-:S04]  /*0660*/  IMAD R3, R5, R3, R0 ;  /* 0x0000000305037224 */ /* 0x000fc800078e0200 */
[----:B-1----:R-:W-:-:S05]  /*0670*/  IMAD.WIDE R6, R3, 0x8, R6 ;  /* 0x0000000803067825 */ /* 0x002fca00078e0206 */
[----:B0-----:R-:W-:Y:S01]  /*0680*/  STG.E.64 desc[UR4][R6.64], RZ ;  /* 0x000000ff06007986 */ /* 0x001fe2000c101b04 */
[----:B------:R-:W-:Y:S05]  /*0690*/  EXIT ;  /* 0x000000000000794d */ /* 0x000fea0003800000 */
.L_x_89:
        /* <DEDUP_REMOVED lines=14> */
.L_x_112:


//--------------------- .text._Z19chop_mod_pad_KernelPfiiiS_iiS_iiiiiiii --------------------------
	.section	.text._Z19chop_mod_pad_KernelPfiiiS_iiS_iiiiiiii,"ax",@progbits
	.align	128
        .global         _Z19chop_mod_pad_KernelPfiiiS_iiS_iiiiiiii
        .type           _Z19chop_mod_pad_KernelPfiiiS_iiS_iiiiiiii,@function
        .size           _Z19chop_mod_pad_KernelPfiiiS_iiS_iiiiiiii,(.L_x_113 - _Z19chop_mod_pad_KernelPfiiiS_iiS_iiiiiiii)
        .other          _Z19chop_mod_pad_KernelPfiiiS_iiS_iiiiiiii,@"STO_CUDA_ENTRY STV_DEFAULT"
_Z19chop_mod_pad_KernelPfiiiS_iiS_iiiiiiii:
.text._Z19chop_mod_pad_KernelPfiiiS_iiS_iiiiiiii:
        /* <DEDUP_REMOVED lines=40> */
[----:B------:R-:W0:Y:S02]  /*0280*/  LDCU.128 UR8, c[0x0][0x3b0] ;  /* 0x00007600ff0877ac */ /* 0x000e240008000c00 */
[----:B0-----:R-:W-:Y:S01]  /*0290*/  IMAD R4, R11, R2, UR10 ;  /* 0x0000000a0b047e24 */ /* 0x001fe2000f8e0202 */
[----:B------:R-:W-:-:S04]  /*02a0*/  UIADD3 UR4, UPT, UPT, UR11, UR9, URZ ;  /* 0x000000090b047290 */ /* 0x000fc8000fffe0ff */
[----:B------:R-:W-:-:S04]  /*02b0*/  IADD3 R6, PT, PT, R4, UR8, RZ ;  /* 0x0000000804067c10 */ /* 0x000fc8000fffe0ff */
        /* <DEDUP_REMOVED lines=8> */
[----:B------:R-:W-:Y:S02]  /*0340*/  IADD3 R2, PT, PT, -R2, UR8, RZ ;  /* 0x0000000802027c10 */ /* 0x000fe4000fffe1ff */
[----:B------:R-:W-:Y:S01]  /*0350*/  IADD3 R15, PT, PT, R0, -UR11, RZ ;  /* 0x8000000b000f7c10 */ /* 0x000fe2000fffe0ff */
        /* <DEDUP_REMOVED lines=10> */
[----:B------:R-:W-:Y:S01]  /*0400*/  IMAD.HI.U32 R7, R7, R13, R6 ;  /* 0x0000000d07077227 */ /* 0x000fe200078e0006 */
[----:B------:R-:W-:-:S03]  /*0410*/  LOP3.LUT R6, R11, R10, RZ, 0x3c, !PT ;  /* 0x0000000a0b067212 */ /* 0x000fc600078e3cff */
[----:B------:R-:W-:Y:S01]  /*0420*/  VIADD R13, R5, -UR10 ;  /* 0x8000000a050d7c36 */ /* 0x000fe20008000000 */
[----:B------:R-:W-:Y:S01]  /*0430*/  ISETP.GE.AND P1, PT, R6, RZ, PT ;  /* 0x000000ff0600720c */ /* 0x000fe20003f26270 */
[----:B------:R-:W-:-:S04]  /*0440*/  IMAD.HI.U32 R7, R7, R12, RZ ;  /* 0x0000000c07077227 */ /* 0x000fc800078e00ff */
[----:B------:R-:W-:Y:S01]  /*0450*/  IMAD R2, R11, R2, R13 ;  /* 0x000000020b027224 */ /* 0x000fe200078e020d */
[----:B------:R-:W-:-:S05]  /*0460*/  IADD3 R8, PT, PT, -R7, RZ, RZ ;  /* 0x000000ff07087210 */ /* 0x000fca0007ffe1ff */
[----:B------:R-:W-:-:S05]  /*0470*/  IMAD R8, R9, R8, R12 ;  /* 0x0000000809087224 */ /* 0x000fca00078e020c */
[----:B------:R-:W-:-:S13]  /*0480*/  ISETP.GT.U32.AND P2, PT, R9, R8, PT ;  /* 0x000000080900720c */ /* 0x000fda0003f44070 */
[----:B------:R-:W-:Y:S01]  /*0490*/  @!P2 IMAD.IADD R8, R8, 0x1, -R9 ;  /* 0x000000010808a824 */ /* 0x000fe200078e0a09 */
[----:B------:R-:W-:Y:S02]  /*04a0*/  @!P2 IADD3 R7, PT, PT, R7, 0x1, RZ ;  /* 0x000000010707a810 */ /* 0x000fe40007ffe0ff */
[----:B------:R-:W-:Y:S02]  /*04b0*/  ISETP.NE.AND P2, PT, R10, RZ, PT ;  /* 0x000000ff0a00720c */ /* 0x000fe40003f45270 */
[----:B------:R-:W-:Y:S02]  /*04c0*/  ISETP.GE.U32.AND P0, PT, R8, R9, PT ;  /* 0x000000090800720c */ /* 0x000fe40003f06070 */
[----:B------:R-:W1:Y:S11]  /*04d0*/  LDC.64 R8, c[0x0][0x3a8] ;  /* 0x0000ea00ff087b82 */ /* 0x000e760000000a00 */
[----:B------:R-:W-:-:S05]  /*04e0*/  @P0 VIADD R7, R7, 0x1 ;  /* 0x0000000107070836 */ /* 0x000fca0000000000 */
[----:B------:R-:W-:Y:S02]  /*04f0*/  MOV R12, R7 ;  /* 0x00000007000c7202 */ /* 0x000fe40000000f00 */
[----:B------:R-:W4:Y:S03]  /*0500*/  LDC.64 R6, c[0x0][0x398] ;  /* 0x0000e600ff067b82 */ /* 0x000f260000000a00 */
[----:B------:R-:W-:Y:S01]  /*0510*/  @!P1 IMAD.MOV R12, RZ, RZ, -R12 ;  /* 0x000000ffff0c9224 */ /* 0x000fe200078e0a0c */
[----:B------:R-:W-:-:S04]  /*0520*/  @!P2 LOP3.LUT R12, RZ, R10, RZ, 0x33, !PT ;  /* 0x0000000aff0ca212 */ /* 0x000fc800078e33ff */
[C---:B------:R-:W-:Y:S01]  /*0530*/  IADD3 R14, PT, PT, -R12.reuse, RZ, RZ ;  /* 0x000000ff0c0e7210 */ /* 0x040fe20007ffe1ff */
[----:B--2---:R-:W-:-:S04]  /*0540*/  IMAD R17, R12, UR6, R5 ;  /* 0x000000060c117c24 */ /* 0x004fc8000f8e0205 */
[----:B------:R-:W-:Y:S01]  /*0550*/  IMAD R10, R10, R14, R11 ;  /* 0x0000000e0a0a7224 */ /* 0x000fe200078e020b */
[----:B------:R-:W-:-:S03]  /*0560*/  IADD3 R17, PT, PT, -R4, R17, RZ ;  /* 0x0000001104117210 */ /* 0x000fc60007ffe1ff */
        /* <DEDUP_REMOVED lines=8> */
[----:B------:R-:W-:-:S04]  /*05f0*/  IMAD R3, R5, R3, R0 ;  /* 0x0000000305037224 */ /* 0x000fc800078e0200 */
[----:B-1----:R-:W-:-:S04]  /*0600*/  IMAD.WIDE R2, R3, 0x4, R10 ;  /* 0x0000000403027825 */ /* 0x002fc800078e020a */
[----:B--2---:R-:W-:-:S05]  /*0610*/  FMUL R5, R8, R7 ;  /* 0x0000000708057220 */ /* 0x004fca0000400000 */
[----:B------:R-:W-:Y:S01]  /*0620*/  STG.E desc[UR4][R2.64], R5 ;  /* 0x0000000502007986 */ /* 0x000fe2000c101904 */
[----:B------:R-:W-:Y:S05]  /*0630*/  EXIT ;  /* 0x000000000000794d */ /* 0x000fea0003800000 */
.L_x_90:
[----:B------:R-:W1:Y:S01]  /*0640*/  LDC.64 R6, c[0x0][0x380] ;  /* 0x0000e000ff067b82 */ /* 0x000e620000000a00 */
[----:B------:R-:W-:-:S04]  /*0650*/  IMAD R3, R5, R3, R0 ;  /* 0x0000000305037224 */ /* 0x000fc800078e0200 */
[----:B-1----:R-:W-:-:S05]  /*0660*/  IMAD.WIDE R6, R3, 0x4, R6 ;  /* 0x0000000403067825 */ /* 0x002fca00078e0206 */
[----:B0-----:R-:W-:Y:S01]  /*0670*/  STG.E desc[UR4][R6.64], RZ ;  /* 0x000000ff06007986 */ /* 0x001fe2000c101904 */
[----:B------:R-:W-:Y:S05]  /*0680*/  EXIT ;  /* 0x000000000000794d */ /* 0x000fea0003800000 */
.L_x_91:
        /* <DEDUP_REMOVED lines=15> */
.L_x_113:


//--------------------- .nv.shared.reserved.0     --------------------------
	.section	.nv.shared.reserved.0,"aw",@nobits
	.weak		__nv_reservedSMEM_offset_0_alias
	.size		__nv_reservedSMEM_offset_0_alias, 0, 64
	.other		__nv_reservedSMEM_offset_0_alias,@"STO_CUDA_RESERVED_SHARED STV_DEFAULT"
__nv_reservedSMEM_offset_0_alias:
	.zero		0
	.zero		64


//--------------------- .nv.constant0._Z23comp_ola_sdeconv_KernelP6float2iiiS0_S0_S0_S0_S0_S0_S0_fff --------------------------
	.section	.nv.constant0._Z23comp_ola_sdeconv_KernelP6float2iiiS0_S0_S0_S0_S0_S0_S0_fff,"a",@progbits
	.sectionflags	@""
	.align	4
.nv.constant0._Z23comp_ola_sdeconv_KernelP6float2iiiS0_S0_S0_S0_S0_S0_S0_fff:
	.zero		988


//--------------------- .nv.constant0._Z23comp_ola_gdeconv_KernelP6float2iiiS0_S0_S0_S0_S0_ff --------------------------
	.section	.nv.constant0._Z23comp_ola_gdeconv_KernelP6float2iiiS0_S0_S0_S0_S0_ff,"a",@progbits
	.sectionflags	@""
	.align	4
.nv.constant0._Z23comp_ola_gdeconv_KernelP6float2iiiS0_S0_S0_S0_S0_ff:
	.zero		968


//--------------------- .nv.constant0._Z22comp_ola_deconv_KernelP6float2iiiS0_S0_S0_ff --------------------------
	.section	.nv.constant0._Z22comp_ola_deconv_KernelP6float2iiiS0_S0_S0_ff,"a",@progbits
	.sectionflags	@""
	.align	4
.nv.constant0._Z22comp_ola_deconv_KernelP6float2iiiS0_S0_S0_ff:
	.zero		952


//--------------------- .nv.constant0._Z15ola_Kernel_testPfS_jjjjjjjjjjjj --------------------------
	.section	.nv.constant0._Z15ola_Kernel_testPfS_jjjjjjjjjjjj,"a",@progbits
	.sectionflags	@""
	.align	4
.nv.constant0._Z15ola_Kernel_testPfS_jjjjjjjjjjjj:
	.zero		960


//--------------------- .nv.constant0._Z22ola_ComplexKernel_testPfP6float2jjjjjjjjjjjj --------------------------
	.section	.nv.constant0._Z22ola_ComplexKernel_testPfP6float2jjjjjjjjjjjj,"a",@progbits
	.sectionflags	@""
	.align	4
.nv.constant0._Z22ola_ComplexKernel_testPfP6float2jjjjjjjjjjjj:
	.zero		960


//--------------------- .nv.constant0._Z18crop_ComplexKernelPfiiP6float2iiii --------------------------
	.section	.nv.constant0._Z18crop_ComplexKernelPfiiP6float2iiii,"a",@progbits
	.sectionflags	@""
	.align	4
.nv.constant0._Z18crop_ComplexKernelPfiiP6float2iiii:
	.zero		936


//--------------------- .nv.constant0._Z11crop_KernelPfiiS_iiii --------------------------
	.section	.nv.constant0._Z11crop_KernelPfiiS_iiii,"a",@progbits
	.sectionflags	@""
	.align	4
.nv.constant0._Z11crop_KernelPfiiS_iiii:
	.zero		936


//--------------------- .nv.constant0._Z24crop_stack_ComplexKernelP6float2iiiS0_iiii --------------------------
	.section	.nv.constant0._Z24crop_stack_ComplexKernelP6float2iiiS0_iiii,"a",@progbits
	.sectionflags	@""
	.align	4
.nv.constant0._Z24crop_stack_ComplexKernelP6float2iiiS0_iiii:
	.zero		944


//--------------------- .nv.constant0._Z17crop_stack_KernelPfiiiS_iiii --------------------------
	.section	.nv.constant0._Z17crop_stack_KernelPfiiiS_iiii,"a",@progbits
	.sectionflags	@""
	.align	4
.nv.constant0._Z17crop_stack_KernelPfiiiS_iiii:
	.zero		944


//--------------------- .nv.constant0._Z23pad_stack_ComplexKernelPfiiiP6float2iiii --------------------------
	.section	.nv.constant0._Z23pad_stack_ComplexKernelPfiiiP6float2iiii,"a",@progbits
	.sectionflags	@""
	.align	4
.nv.constant0._Z23pad_stack_ComplexKernelPfiiiP6float2iiii:
	.zero		944


//--------------------- .nv.constant0._Z16pad_stack_KernelPfiiiS_iiii --------------------------
	.section	.nv.constant0._Z16pad_stack_KernelPfiiiS_iiii,"a",@progbits
	.sectionflags	@""
	.align	4
.nv.constant0._Z16pad_stack_KernelPfiiiS_iiii:
	.zero		944


//--------------------- .nv.constant0._Z20zeroPadComplexKernelP6float2iiPfiiii --------------------------
	.section	.nv.constant0._Z20zeroPadComplexKernelP6float2iiPfiiii,"a",@progbits
	.sectionflags	@""
	.align	4
.nv.constant0._Z20zeroPadComplexKernelP6float2iiPfiiii:
	.zero		936


//--------------------- .nv.constant0._Z13zeroPadKernelPfiiS_iiii --------------------------
	.section	.nv.constant0._Z13zeroPadKernelPfiiS_iiii,"a",@progbits
	.sectionflags	@""
	.align	4
.nv.constant0._Z13zeroPadKernelPfiiS_iiii:
	.zero		936


//--------------------- .nv.constant0._Z27chop_pad_ComplexKernel_testP6float2jjjPfjjjjjjjjjj --------------------------
	.section	.nv.constant0._Z27chop_pad_ComplexKernel_testP6float2jjjPfjjjjjjjjjj,"a",@progbits
	.sectionflags	@""
	.align	4
.nv.constant0._Z27chop_pad_ComplexKernel_testP6float2jjjPfjjjjjjjjjj:
	.zero		968


//--------------------- .nv.constant0._Z22chop_pad_ComplexKernelP6float2iiiPfiiiiiiiiii --------------------------
	.section	.nv.constant0._Z22chop_pad_ComplexKernelP6float2iiiPfiiiiiiiiii,"a",@progbits
	.sectionflags	@""
	.align	4
.nv.constant0._Z22chop_pad_ComplexKernelP6float2iiiPfiiiiiiiiii:
	.zero		968


//--------------------- .nv.constant0._Z20chop_pad_Kernel_testPfjjjS_jjjjjjjjjj --------------------------
	.section	.nv.constant0._Z20chop_pad_Kernel_testPfjjjS_jjjjjjjjjj,"a",@progbits
	.sectionflags	@""
	.align	4
.nv.constant0._Z20chop_pad_Kernel_testPfjjjS_jjjjjjjjjj:
	.zero		968


//--------------------- .nv.constant0._Z15chop_pad_KernelPfiiiS_iiiiiiiiii --------------------------
	.section	.nv.constant0._Z15chop_pad_KernelPfiiiS_iiiiiiiiii,"a",@progbits
	.sectionflags	@""
	.align	4
.nv.constant0._Z15chop_pad_KernelPfiiiS_iiiiiiiiii:
	.zero		968


//--------------------- .nv.constant0._Z26chop_mod_pad_ComplexKernelP6float2iiiPfiiS1_iiiiiiii --------------------------
	.section	.nv.constant0._Z26chop_mod_pad_ComplexKernelP6float2iiiPfiiS1_iiiiiiii,"a",@progbits
	.sectionflags	@""
	.align	4
.nv.constant0._Z26chop_mod_pad_ComplexKernelP6float2iiiPfiiS1_iiiiiiii:
	.zero		976


//--------------------- .nv.constant0._Z19chop_mod_pad_KernelPfiiiS_iiS_iiiiiiii --------------------------
	.section	.nv.constant0._Z19chop_mod_pad_KernelPfiiiS_iiS_iiiiiiii,"a",@progbits
	.sectionflags	@""
	.align	4
.nv.constant0._Z19chop_mod_pad_KernelPfiiiS_iiS_iiiiiiii:
	.zero		976


//--------------------- SYMBOLS --------------------------

	.type		.nv.reservedSmem.offset0,@object
	.size		.nv.reservedSmem.offset0,0x4
